	.target	sm_100a

	.elftype	@"ET_EXEC"


//--------------------- .note.nv.tkinfo           --------------------------
	.section	.note.nv.tkinfo,"",@"SHT_NOTE"
	.sectionflags	@"SHF_NOTE_NV_TKINFO"
	.tkinfo
        /*0018*/ 	.word	0x00000002
        /*0030*/ 	.string	""
        /*0030*/ 	.string	"ptxas"
        /*0030*/ 	.string	"Cuda compilation tools, release 13.0, V13.0.88"
        /*0030*/ 	.string	"Build cuda_13.0.r13.0/compiler.36424714_0"
        /*0030*/ 	.string	"-arch sm_100a -m 64 "



//--------------------- .note.nv.cuinfo           --------------------------
	.section	.note.nv.cuinfo,"",@"SHT_NOTE"
	.sectionflags	@"SHF_NOTE_NV_CUINFO"
        /*0018*/ 	.short	0x0002
        /*001a*/ 	.short	0x0064
        /*001c*/ 	.short	0x0082
	.zero		2


//--------------------- .nv.info                  --------------------------
	.section	.nv.info,"",@"SHT_CUDA_INFO"
	.align	4


	//----- nvinfo : EIATTR_REGCOUNT
	.align		4
        /*0000*/ 	.byte	0x04, 0x2f
        /*0002*/ 	.short	(.L_12 - .L_11)
	.align		4
.L_11:
        /*0004*/ 	.word	index@(_ZN7cutlass13device_kernelIN5flash11enable_sm90INS1_16FlashAttnFwdSm90INS1_25CollectiveMainloopFwdSm90ILi2EN4cute5tupleIJNS5_1CILi1EEES8_S8_EEENS6_IJNS7_ILi128EEENS7_ILi112EEENS7_ILi192EEEEEELi192ENS_10bfloat16_tEfNS_4arch4Sm90ELb1ELb0ELb1ELb1ELb0ELb1ELb0ELb1ELb1ELb1ELb1ELb0EEENS1_21CollectiveEpilogueFwdINS6_IJSA_SC_SB_EEES9_SE_SG_Li256ELb1ELb1ELb1ELb0EEENS1_36VarlenDynamicPersistentTileSchedulerILi128ELi112ELi256ELi128ELb1ELb1ELb1ELb1ELb1ELb1EEEEEEEEEvNT_6ParamsE)
        /*0008*/ 	.word	0x00000004


	//----- nvinfo : EIATTR_FRAME_SIZE
	.align		4
.L_12:
        /*000c*/ 	.byte	0x04, 0x11
        /*000e*/ 	.short	(.L_14 - .L_13)
	.align		4
.L_13:
        /*0010*/ 	.word	index@(_ZN7cutlass13device_kernelIN5flash11enable_sm90INS1_16FlashAttnFwdSm90INS1_25CollectiveMainloopFwdSm90ILi2EN4cute5tupleIJNS5_1CILi1EEES8_S8_EEENS6_IJNS7_ILi128EEENS7_ILi112EEENS7_ILi192EEEEEELi192ENS_10bfloat16_tEfNS_4arch4Sm90ELb1ELb0ELb1ELb1ELb0ELb1ELb0ELb1ELb1ELb1ELb1ELb0EEENS1_21CollectiveEpilogueFwdINS6_IJSA_SC_SB_EEES9_SE_SG_Li256ELb1ELb1ELb1ELb0EEENS1_36VarlenDynamicPersistentTileSchedulerILi128ELi112ELi256ELi128ELb1ELb1ELb1ELb1ELb1ELb1EEEEEEEEEvNT_6ParamsE)
        /*0014*/ 	.word	0x00000000


	//----- nvinfo : EIATTR_REGCOUNT
	.align		4
.L_14:
        /*0018*/ 	.byte	0x04, 0x2f
        /*001a*/ 	.short	(.L_16 - .L_15)
	.align		4
.L_15:
        /*001c*/ 	.word	index@(_ZN7cutlass13device_kernelIN5flash11enable_sm90INS1_16FlashAttnFwdSm90INS1_25CollectiveMainloopFwdSm90ILi2EN4cute5tupleIJNS5_1CILi1EEES8_S8_EEENS6_IJNS7_ILi128EEENS7_ILi112EEENS7_ILi192EEEEEELi192ENS_10bfloat16_tEfNS_4arch4Sm90ELb1ELb0ELb1ELb1ELb0ELb0ELb0ELb1ELb1ELb1ELb1ELb0EEENS1_21CollectiveEpilogueFwdINS6_IJSA_SC_SB_EEES9_SE_SG_Li256ELb1ELb1ELb1ELb0EEENS1_36VarlenDynamicPersistentTileSchedulerILi128ELi112ELi256ELi128ELb1ELb1ELb1ELb1ELb1ELb1EEEEEEEEEvNT_6ParamsE)
        /*0020*/ 	.word	0x00000004


	//----- nvinfo : EIATTR_FRAME_SIZE
	.align		4
.L_16:
        /*0024*/ 	.byte	0x04, 0x11
        /*0026*/ 	.short	(.L_18 - .L_17)
	.align		4
.L_17:
        /*0028*/ 	.word	index@(_ZN7cutlass13device_kernelIN5flash11enable_sm90INS1_16FlashAttnFwdSm90INS1_25CollectiveMainloopFwdSm90ILi2EN4cute5tupleIJNS5_1CILi1EEES8_S8_EEENS6_IJNS7_ILi128EEENS7_ILi112EEENS7_ILi192EEEEEELi192ENS_10bfloat16_tEfNS_4arch4Sm90ELb1ELb0ELb1ELb1ELb0ELb0ELb0ELb1ELb1ELb1ELb1ELb0EEENS1_21CollectiveEpilogueFwdINS6_IJSA_SC_SB_EEES9_SE_SG_Li256ELb1ELb1ELb1ELb0EEENS1_36VarlenDynamicPersistentTileSchedulerILi128ELi112ELi256ELi128ELb1ELb1ELb1ELb1ELb1ELb1EEEEEEEEEvNT_6ParamsE)
        /*002c*/ 	.word	0x00000000


	//----- nvinfo : EIATTR_REGCOUNT
	.align		4
.L_18:
        /*0030*/ 	.byte	0x04, 0x2f
        /*0032*/ 	.short	(.L_20 - .L_19)
	.align		4
.L_19:
        /*0034*/ 	.word	index@(_ZN7cutlass13device_kernelIN5flash11enable_sm90INS1_16FlashAttnFwdSm90INS1_25CollectiveMainloopFwdSm90ILi2EN4cute5tupleIJNS5_1CILi1EEES8_S8_EEENS6_IJNS7_ILi128EEENS7_ILi112EEENS7_ILi192EEEEEELi192ENS_10bfloat16_tEfNS_4arch4Sm90ELb1ELb0ELb1ELb0ELb0ELb0ELb0ELb1ELb1ELb1ELb1ELb0EEENS1_21CollectiveEpilogueFwdINS6_IJSA_SC_SB_EEES9_SE_SG_Li256ELb0ELb1ELb1ELb0EEENS1_19SingleTileSchedulerILb0ELb1ELb1ELi128EEEEEEEEEvNT_6ParamsE)
        /*0038*/ 	.word	0x00000004


	//----- nvinfo : EIATTR_FRAME_SIZE
	.align		4
.L_20:
        /*003c*/ 	.byte	0x04, 0x11
        /*003e*/ 	.short	(.L_22 - .L_21)
	.align		4
.L_21:
        /*0040*/ 	.word	index@(_ZN7cutlass13device_kernelIN5flash11enable_sm90INS1_16FlashAttnFwdSm90INS1_25CollectiveMainloopFwdSm90ILi2EN4cute5tupleIJNS5_1CILi1EEES8_S8_EEENS6_IJNS7_ILi128EEENS7_ILi112EEENS7_ILi192EEEEEELi192ENS_10bfloat16_tEfNS_4arch4Sm90ELb1ELb0ELb1ELb0ELb0ELb0ELb0ELb1ELb1ELb1ELb1ELb0EEENS1_21CollectiveEpilogueFwdINS6_IJSA_SC_SB_EEES9_SE_SG_Li256ELb0ELb1ELb1ELb0EEENS1_19SingleTileSchedulerILb0ELb1ELb1ELi128EEEEEEEEEvNT_6ParamsE)
        /*0044*/ 	.word	0x00000000


	//----- nvinfo : EIATTR_REGCOUNT
	.align		4
.L_22:
        /*0048*/ 	.byte	0x04, 0x2f
        /*004a*/ 	.short	(.L_24 - .L_23)
	.align		4
.L_23:
        /*004c*/ 	.word	index@(_ZN7cutlass13device_kernelIN5flash11enable_sm90INS1_16FlashAttnFwdSm90INS1_25CollectiveMainloopFwdSm90ILi2EN4cute5tupleIJNS5_1CILi1EEES8_S8_EEENS6_IJNS7_ILi128EEENS7_ILi96EEENS7_ILi192EEEEEELi192ENS_10bfloat16_tEfNS_4arch4Sm90ELb0ELb1ELb1ELb1ELb0ELb1ELb0ELb1ELb1ELb1ELb1ELb0EEENS1_21CollectiveEpilogueFwdINS6_IJSA_SC_SB_EEES9_SE_SG_Li256ELb1ELb1ELb1ELb0EEENS1_36VarlenDynamicPersistentTileSchedulerILi128ELi96ELi256ELi128ELb1ELb1ELb1ELb1ELb0ELb1EEEEEEEEEvNT_6ParamsE)
        /*0050*/ 	.word	0x00000004


	//----- nvinfo : EIATTR_FRAME_SIZE
	.align		4
.L_24:
        /*0054*/ 	.byte	0x04, 0x11
        /*0056*/ 	.short	(.L_26 - .L_25)
	.align		4
.L_25:
        /*0058*/ 	.word	index@(_ZN7cutlass13device_kernelIN5flash11enable_sm90INS1_16FlashAttnFwdSm90INS1_25CollectiveMainloopFwdSm90ILi2EN4cute5tupleIJNS5_1CILi1EEES8_S8_EEENS6_IJNS7_ILi128EEENS7_ILi96EEENS7_ILi192EEEEEELi192ENS_10bfloat16_tEfNS_4arch4Sm90ELb0ELb1ELb1ELb1ELb0ELb1ELb0ELb1ELb1ELb1ELb1ELb0EEENS1_21CollectiveEpilogueFwdINS6_IJSA_SC_SB_EEES9_SE_SG_Li256ELb1ELb1ELb1ELb0EEENS1_36VarlenDynamicPersistentTileSchedulerILi128ELi96ELi256ELi128ELb1ELb1ELb1ELb1ELb0ELb1EEEEEEEEEvNT_6ParamsE)
        /*005c*/ 	.word	0x00000000


	//----- nvinfo : EIATTR_REGCOUNT
	.align		4
.L_26:
        /*0060*/ 	.byte	0x04, 0x2f
        /*0062*/ 	.short	(.L_28 - .L_27)
	.align		4
.L_27:
        /*0064*/ 	.word	index@(_ZN7cutlass13device_kernelIN5flash11enable_sm90INS1_16FlashAttnFwdSm90INS1_25CollectiveMainloopFwdSm90ILi2EN4cute5tupleIJNS5_1CILi1EEES8_S8_EEENS6_IJNS7_ILi128EEENS7_ILi96EEENS7_ILi192EEEEEELi192ENS_10bfloat16_tEfNS_4arch4Sm90ELb0ELb1ELb1ELb1ELb0ELb0ELb0ELb1ELb1ELb1ELb1ELb0EEENS1_21CollectiveEpilogueFwdINS6_IJSA_SC_SB_EEES9_SE_SG_Li256ELb1ELb1ELb1ELb0EEENS1_36VarlenDynamicPersistentTileSchedulerILi128ELi96ELi256ELi128ELb1ELb1ELb1ELb1ELb0ELb1EEEEEEEEEvNT_6ParamsE)
        /*0068*/ 	.word	0x00000004


	//----- nvinfo : EIATTR_FRAME_SIZE
	.align		4
.L_28:
        /*006c*/ 	.byte	0x04, 0x11
        /*006e*/ 	.short	(.L_30 - .L_29)
	.align		4
.L_29:
        /*0070*/ 	.word	index@(_ZN7cutlass13device_kernelIN5flash11enable_sm90INS1_16FlashAttnFwdSm90INS1_25CollectiveMainloopFwdSm90ILi2EN4cute5tupleIJNS5_1CILi1EEES8_S8_EEENS6_IJNS7_ILi128EEENS7_ILi96EEENS7_ILi192EEEEEELi192ENS_10bfloat16_tEfNS_4arch4Sm90ELb0ELb1ELb1ELb1ELb0ELb0ELb0ELb1ELb1ELb1ELb1ELb0EEENS1_21CollectiveEpilogueFwdINS6_IJSA_SC_SB_EEES9_SE_SG_Li256ELb1ELb1ELb1ELb0EEENS1_36VarlenDynamicPersistentTileSchedulerILi128ELi96ELi256ELi128ELb1ELb1ELb1ELb1ELb0ELb1EEEEEEEEEvNT_6ParamsE)
        /*0074*/ 	.word	0x00000000


	//----- nvinfo : EIATTR_REGCOUNT
	.align		4
.L_30:
        /*0078*/ 	.byte	0x04, 0x2f
        /*007a*/ 	.short	(.L_32 - .L_31)
	.align		4
.L_31:
        /*007c*/ 	.word	index@(_ZN7cutlass13device_kernelIN5flash11enable_sm90INS1_16FlashAttnFwdSm90INS1_25CollectiveMainloopFwdSm90ILi2EN4cute5tupleIJNS5_1CILi1EEES8_S8_EEENS6_IJNS7_ILi128EEENS7_ILi96EEENS7_ILi192EEEEEELi192ENS_10bfloat16_tEfNS_4arch4Sm90ELb0ELb1ELb1ELb0ELb0ELb0ELb0ELb1ELb1ELb1ELb1ELb0EEENS1_21CollectiveEpilogueFwdINS6_IJSA_SC_SB_EEES9_SE_SG_Li256ELb0ELb1ELb1ELb0EEENS1_19SingleTileSchedulerILb0ELb1ELb1ELi128EEEEEEEEEvNT_6ParamsE)
        /*0080*/ 	.word	0x00000004


	//----- nvinfo : EIATTR_FRAME_SIZE
	.align		4
.L_32:
        /*0084*/ 	.byte	0x04, 0x11
        /*0086*/ 	.short	(.L_34 - .L_33)
	.align		4
.L_33:
        /*0088*/ 	.word	index@(_ZN7cutlass13device_kernelIN5flash11enable_sm90INS1_16FlashAttnFwdSm90INS1_25CollectiveMainloopFwdSm90ILi2EN4cute5tupleIJNS5_1CILi1EEES8_S8_EEENS6_IJNS7_ILi128EEENS7_ILi96EEENS7_ILi192EEEEEELi192ENS_10bfloat16_tEfNS_4arch4Sm90ELb0ELb1ELb1ELb0ELb0ELb0ELb0ELb1ELb1ELb1ELb1ELb0EEENS1_21CollectiveEpilogueFwdINS6_IJSA_SC_SB_EEES9_SE_SG_Li256ELb0ELb1ELb1ELb0EEENS1_19SingleTileSchedulerILb0ELb1ELb1ELi128EEEEEEEEEvNT_6ParamsE)
        /*008c*/ 	.word	0x00000000


	//----- nvinfo : EIATTR_REGCOUNT
	.align		4
.L_34:
        /*0090*/ 	.byte	0x04, 0x2f
        /*0092*/ 	.short	(.L_36 - .L_35)
	.align		4
.L_35:
        /*0094*/ 	.word	index@(_ZN7cutlass13device_kernelIN5flash11enable_sm90INS1_16FlashAttnFwdSm90INS1_25CollectiveMainloopFwdSm90ILi2EN4cute5tupleIJNS5_1CILi1EEES8_S8_EEENS6_IJNS7_ILi128EEENS7_ILi112EEENS7_ILi192EEEEEELi192ENS_10bfloat16_tEfNS_4arch4Sm90ELb0ELb0ELb1ELb1ELb0ELb1ELb0ELb1ELb1ELb1ELb1ELb0EEENS1_21CollectiveEpilogueFwdINS6_IJSA_SC_SB_EEES9_SE_SG_Li256ELb1ELb1ELb1ELb0EEENS1_36VarlenDynamicPersistentTileSchedulerILi128ELi112ELi256ELi128ELb1ELb1ELb1ELb0ELb1ELb1EEEEEEEEEvNT_6ParamsE)
        /*0098*/ 	.word	0x00000004


	//----- nvinfo : EIATTR_FRAME_SIZE
	.align		4
.L_36:
        /*009c*/ 	.byte	0x04, 0x11
        /*009e*/ 	.short	(.L_38 - .L_37)
	.align		4
.L_37:
        /*00a0*/ 	.word	index@(_ZN7cutlass13device_kernelIN5flash11enable_sm90INS1_16FlashAttnFwdSm90INS1_25CollectiveMainloopFwdSm90ILi2EN4cute5tupleIJNS5_1CILi1EEES8_S8_EEENS6_IJNS7_ILi128EEENS7_ILi112EEENS7_ILi192EEEEEELi192ENS_10bfloat16_tEfNS_4arch4Sm90ELb0ELb0ELb1ELb1ELb0ELb1ELb0ELb1ELb1ELb1ELb1ELb0EEENS1_21CollectiveEpilogueFwdINS6_IJSA_SC_SB_EEES9_SE_SG_Li256ELb1ELb1ELb1ELb0EEENS1_36VarlenDynamicPersistentTileSchedulerILi128ELi112ELi256ELi128ELb1ELb1ELb1ELb0ELb1ELb1EEEEEEEEEvNT_6ParamsE)
        /*00a4*/ 	.word	0x00000000


	//----- nvinfo : EIATTR_REGCOUNT
	.align		4
.L_38:
        /*00a8*/ 	.byte	0x04, 0x2f
        /*00aa*/ 	.short	(.L_40 - .L_39)
	.align		4
.L_39:
        /*00ac*/ 	.word	index@(_ZN7cutlass13device_kernelIN5flash11enable_sm90INS1_16FlashAttnFwdSm90INS1_25CollectiveMainloopFwdSm90ILi2EN4cute5tupleIJNS5_1CILi1EEES8_S8_EEENS6_IJNS7_ILi128EEENS7_ILi112EEENS7_ILi192EEEEEELi192ENS_10bfloat16_tEfNS_4arch4Sm90ELb0ELb0ELb1ELb1ELb0ELb0ELb0ELb1ELb1ELb1ELb1ELb0EEENS1_21CollectiveEpilogueFwdINS6_IJSA_SC_SB_EEES9_SE_SG_Li256ELb1ELb1ELb1ELb0EEENS1_36VarlenDynamicPersistentTileSchedulerILi128ELi112ELi256ELi128ELb1ELb1ELb1ELb0ELb1ELb1EEEEEEEEEvNT_6ParamsE)
        /*00b0*/ 	.word	0x00000004


	//----- nvinfo : EIATTR_FRAME_SIZE
	.align		4
.L_40:
        /*00b4*/ 	.byte	0x04, 0x11
        /*00b6*/ 	.short	(.L_42 - .L_41)
	.align		4
.L_41:
        /*00b8*/ 	.word	index@(_ZN7cutlass13device_kernelIN5flash11enable_sm90INS1_16FlashAttnFwdSm90INS1_25CollectiveMainloopFwdSm90ILi2EN4cute5tupleIJNS5_1CILi1EEES8_S8_EEENS6_IJNS7_ILi128EEENS7_ILi112EEENS7_ILi192EEEEEELi192ENS_10bfloat16_tEfNS_4arch4Sm90ELb0ELb0ELb1ELb1ELb0ELb0ELb0ELb1ELb1ELb1ELb1ELb0EEENS1_21CollectiveEpilogueFwdINS6_IJSA_SC_SB_EEES9_SE_SG_Li256ELb1ELb1ELb1ELb0EEENS1_36VarlenDynamicPersistentTileSchedulerILi128ELi112ELi256ELi128ELb1ELb1ELb1ELb0ELb1ELb1EEEEEEEEEvNT_6ParamsE)
        /*00bc*/ 	.word	0x00000000


	//----- nvinfo : EIATTR_REGCOUNT
	.align		4
.L_42:
        /*00c0*/ 	.byte	0x04, 0x2f
        /*00c2*/ 	.short	(.L_44 - .L_43)
	.align		4
.L_43:
        /*00c4*/ 	.word	index@(_ZN7cutlass13device_kernelIN5flash11enable_sm90INS1_16FlashAttnFwdSm90INS1_25CollectiveMainloopFwdSm90ILi2EN4cute5tupleIJNS5_1CILi1EEES8_S8_EEENS6_IJNS7_ILi128EEENS7_ILi112EEENS7_ILi192EEEEEELi192ENS_10bfloat16_tEfNS_4arch4Sm90ELb0ELb0ELb1ELb0ELb0ELb0ELb0ELb1ELb1ELb1ELb1ELb0EEENS1_21CollectiveEpilogueFwdINS6_IJSA_SC_SB_EEES9_SE_SG_Li256ELb0ELb1ELb1ELb0EEENS1_19SingleTileSchedulerILb0ELb1ELb1ELi128EEEEEEEEEvNT_6ParamsE)
        /*00c8*/ 	.word	0x00000004


	//----- nvinfo : EIATTR_FRAME_SIZE
	.align		4
.L_44:
        /*00cc*/ 	.byte	0x04, 0x11
        /*00ce*/ 	.short	(.L_46 - .L_45)
	.align		4
.L_45:
        /*00d0*/ 	.word	index@(_ZN7cutlass13device_kernelIN5flash11enable_sm90INS1_16FlashAttnFwdSm90INS1_25CollectiveMainloopFwdSm90ILi2EN4cute5tupleIJNS5_1CILi1EEES8_S8_EEENS6_IJNS7_ILi128EEENS7_ILi112EEENS7_ILi192EEEEEELi192ENS_10bfloat16_tEfNS_4arch4Sm90ELb0ELb0ELb1ELb0ELb0ELb0ELb0ELb1ELb1ELb1ELb1ELb0EEENS1_21CollectiveEpilogueFwdINS6_IJSA_SC_SB_EEES9_SE_SG_Li256ELb0ELb1ELb1ELb0EEENS1_19SingleTileSchedulerILb0ELb1ELb1ELi128EEEEEEEEEvNT_6ParamsE)
        /*00d4*/ 	.word	0x00000000


	//----- nvinfo : EIATTR_MIN_STACK_SIZE
	.align		4
.L_46:
        /*00d8*/ 	.byte	0x04, 0x12
        /*00da*/ 	.short	(.L_48 - .L_47)
	.align		4
.L_47:
        /*00dc*/ 	.word	index@(_ZN7cutlass13device_kernelIN5flash11enable_sm90INS1_16FlashAttnFwdSm90INS1_25CollectiveMainloopFwdSm90ILi2EN4cute5tupleIJNS5_1CILi1EEES8_S8_EEENS6_IJNS7_ILi128EEENS7_ILi112EEENS7_ILi192EEEEEELi192ENS_10bfloat16_tEfNS_4arch4Sm90ELb0ELb0ELb1ELb0ELb0ELb0ELb0ELb1ELb1ELb1ELb1ELb0EEENS1_21CollectiveEpilogueFwdINS6_IJSA_SC_SB_EEES9_SE_SG_Li256ELb0ELb1ELb1ELb0EEENS1_19SingleTileSchedulerILb0ELb1ELb1ELi128EEEEEEEEEvNT_6ParamsE)
        /*00e0*/ 	.word	0x00000000


	//----- nvinfo : EIATTR_MIN_STACK_SIZE
	.align		4
.L_48:
        /*00e4*/ 	.byte	0x04, 0x12
        /*00e6*/ 	.short	(.L_50 - .L_49)
	.align		4
.L_49:
        /*00e8*/ 	.word	index@(_ZN7cutlass13device_kernelIN5flash11enable_sm90INS1_16FlashAttnFwdSm90INS1_25CollectiveMainloopFwdSm90ILi2EN4cute5tupleIJNS5_1CILi1EEES8_S8_EEENS6_IJNS7_ILi128EEENS7_ILi112EEENS7_ILi192EEEEEELi192ENS_10bfloat16_tEfNS_4arch4Sm90ELb0ELb0ELb1ELb1ELb0ELb0ELb0ELb1ELb1ELb1ELb1ELb0EEENS1_21CollectiveEpilogueFwdINS6_IJSA_SC_SB_EEES9_SE_SG_Li256ELb1ELb1ELb1ELb0EEENS1_36VarlenDynamicPersistentTileSchedulerILi128ELi112ELi256ELi128ELb1ELb1ELb1ELb0ELb1ELb1EEEEEEEEEvNT_6ParamsE)
        /*00ec*/ 	.word	0x00000000


	//----- nvinfo : EIATTR_MIN_STACK_SIZE
	.align		4
.L_50:
        /*00f0*/ 	.byte	0x04, 0x12
        /*00f2*/ 	.short	(.L_52 - .L_51)
	.align		4
.L_51:
        /*00f4*/ 	.word	index@(_ZN7cutlass13device_kernelIN5flash11enable_sm90INS1_16FlashAttnFwdSm90INS1_25CollectiveMainloopFwdSm90ILi2EN4cute5tupleIJNS5_1CILi1EEES8_S8_EEENS6_IJNS7_ILi128EEENS7_ILi112EEENS7_ILi192EEEEEELi192ENS_10bfloat16_tEfNS_4arch4Sm90ELb0ELb0ELb1ELb1ELb0ELb1ELb0ELb1ELb1ELb1ELb1ELb0EEENS1_21CollectiveEpilogueFwdINS6_IJSA_SC_SB_EEES9_SE_SG_Li256ELb1ELb1ELb1ELb0EEENS1_36VarlenDynamicPersistentTileSchedulerILi128ELi112ELi256ELi128ELb1ELb1ELb1ELb0ELb1ELb1EEEEEEEEEvNT_6ParamsE)
        /*00f8*/ 	.word	0x00000000


	//----- nvinfo : EIATTR_MIN_STACK_SIZE
	.align		4
.L_52:
        /*00fc*/ 	.byte	0x04, 0x12
        /*00fe*/ 	.short	(.L_54 - .L_53)
	.align		4
.L_53:
        /*0100*/ 	.word	index@(_ZN7cutlass13device_kernelIN5flash11enable_sm90INS1_16FlashAttnFwdSm90INS1_25CollectiveMainloopFwdSm90ILi2EN4cute5tupleIJNS5_1CILi1EEES8_S8_EEENS6_IJNS7_ILi128EEENS7_ILi96EEENS7_ILi192EEEEEELi192ENS_10bfloat16_tEfNS_4arch4Sm90ELb0ELb1ELb1ELb0ELb0ELb0ELb0ELb1ELb1ELb1ELb1ELb0EEENS1_21CollectiveEpilogueFwdINS6_IJSA_SC_SB_EEES9_SE_SG_Li256ELb0ELb1ELb1ELb0EEENS1_19SingleTileSchedulerILb0ELb1ELb1ELi128EEEEEEEEEvNT_6ParamsE)
        /*0104*/ 	.word	0x00000000


	//----- nvinfo : EIATTR_MIN_STACK_SIZE
	.align		4
.L_54:
        /*0108*/ 	.byte	0x04, 0x12
        /*010a*/ 	.short	(.L_56 - .L_55)
	.align		4
.L_55:
        /*010c*/ 	.word	index@(_ZN7cutlass13device_kernelIN5flash11enable_sm90INS1_16FlashAttnFwdSm90INS1_25CollectiveMainloopFwdSm90ILi2EN4cute5tupleIJNS5_1CILi1EEES8_S8_EEENS6_IJNS7_ILi128EEENS7_ILi96EEENS7_ILi192EEEEEELi192ENS_10bfloat16_tEfNS_4arch4Sm90ELb0ELb1ELb1ELb1ELb0ELb0ELb0ELb1ELb1ELb1ELb1ELb0EEENS1_21CollectiveEpilogueFwdINS6_IJSA_SC_SB_EEES9_SE_SG_Li256ELb1ELb1ELb1ELb0EEENS1_36VarlenDynamicPersistentTileSchedulerILi128ELi96ELi256ELi128ELb1ELb1ELb1ELb1ELb0ELb1EEEEEEEEEvNT_6ParamsE)
        /*0110*/ 	.word	0x00000000


	//----- nvinfo : EIATTR_MIN_STACK_SIZE
	.align		4
.L_56:
        /*0114*/ 	.byte	0x04, 0x12
        /*0116*/ 	.short	(.L_58 - .L_57)
	.align		4
.L_57:
        /*0118*/ 	.word	index@(_ZN7cutlass13device_kernelIN5flash11enable_sm90INS1_16FlashAttnFwdSm90INS1_25CollectiveMainloopFwdSm90ILi2EN4cute5tupleIJNS5_1CILi1EEES8_S8_EEENS6_IJNS7_ILi128EEENS7_ILi96EEENS7_ILi192EEEEEELi192ENS_10bfloat16_tEfNS_4arch4Sm90ELb0ELb1ELb1ELb1ELb0ELb1ELb0ELb1ELb1ELb1ELb1ELb0EEENS1_21CollectiveEpilogueFwdINS6_IJSA_SC_SB_EEES9_SE_SG_Li256ELb1ELb1ELb1ELb0EEENS1_36VarlenDynamicPersistentTileSchedulerILi128ELi96ELi256ELi128ELb1ELb1ELb1ELb1ELb0ELb1EEEEEEEEEvNT_6ParamsE)
        /*011c*/ 	.word	0x00000000


	//----- nvinfo : EIATTR_MIN_STACK_SIZE
	.align		4
.L_58:
        /*0120*/ 	.byte	0x04, 0x12
        /*0122*/ 	.short	(.L_60 - .L_59)
	.align		4
.L_59:
        /*0124*/ 	.word	index@(_ZN7cutlass13device_kernelIN5flash11enable_sm90INS1_16FlashAttnFwdSm90INS1_25CollectiveMainloopFwdSm90ILi2EN4cute5tupleIJNS5_1CILi1EEES8_S8_EEENS6_IJNS7_ILi128EEENS7_ILi112EEENS7_ILi192EEEEEELi192ENS_10bfloat16_tEfNS_4arch4Sm90ELb1ELb0ELb1ELb0ELb0ELb0ELb0ELb1ELb1ELb1ELb1ELb0EEENS1_21CollectiveEpilogueFwdINS6_IJSA_SC_SB_EEES9_SE_SG_Li256ELb0ELb1ELb1ELb0EEENS1_19SingleTileSchedulerILb0ELb1ELb1ELi128EEEEEEEEEvNT_6ParamsE)
        /*0128*/ 	.word	0x00000000


	//----- nvinfo : EIATTR_MIN_STACK_SIZE
	.align		4
.L_60:
        /*012c*/ 	.byte	0x04, 0x12
        /*012e*/ 	.short	(.L_62 - .L_61)
	.align		4
.L_61:
        /*0130*/ 	.word	index@(_ZN7cutlass13device_kernelIN5flash11enable_sm90INS1_16FlashAttnFwdSm90INS1_25CollectiveMainloopFwdSm90ILi2EN4cute5tupleIJNS5_1CILi1EEES8_S8_EEENS6_IJNS7_ILi128EEENS7_ILi112EEENS7_ILi192EEEEEELi192ENS_10bfloat16_tEfNS_4arch4Sm90ELb1ELb0ELb1ELb1ELb0ELb0ELb0ELb1ELb1ELb1ELb1ELb0EEENS1_21CollectiveEpilogueFwdINS6_IJSA_SC_SB_EEES9_SE_SG_Li256ELb1ELb1ELb1ELb0EEENS1_36VarlenDynamicPersistentTileSchedulerILi128ELi112ELi256ELi128ELb1ELb1ELb1ELb1ELb1ELb1EEEEEEEEEvNT_6ParamsE)
        /*0134*/ 	.word	0x00000000


	//----- nvinfo : EIATTR_MIN_STACK_SIZE
	.align		4
.L_62:
        /*0138*/ 	.byte	0x04, 0x12
        /*013a*/ 	.short	(.L_64 - .L_63)
	.align		4
.L_63:
        /*013c*/ 	.word	index@(_ZN7cutlass13device_kernelIN5flash11enable_sm90INS1_16FlashAttnFwdSm90INS1_25CollectiveMainloopFwdSm90ILi2EN4cute5tupleIJNS5_1CILi1EEES8_S8_EEENS6_IJNS7_ILi128EEENS7_ILi112EEENS7_ILi192EEEEEELi192ENS_10bfloat16_tEfNS_4arch4Sm90ELb1ELb0ELb1ELb1ELb0ELb1ELb0ELb1ELb1ELb1ELb1ELb0EEENS1_21CollectiveEpilogueFwdINS6_IJSA_SC_SB_EEES9_SE_SG_Li256ELb1ELb1ELb1ELb0EEENS1_36VarlenDynamicPersistentTileSchedulerILi128ELi112ELi256ELi128ELb1ELb1ELb1ELb1ELb1ELb1EEEEEEEEEvNT_6ParamsE)
        /*0140*/ 	.word	0x00000000
.L_64:


//--------------------- .nv.compat                --------------------------
	.section	.nv.compat,"",@"SHT_CUDA_COMPAT_INFO"
	.align	4
        /*0000*/ 	.byte	0x02, 0x09, 0x01, 0x00, 0x02, 0x02, 0x01, 0x00, 0x02, 0x05, 0x05, 0x00, 0x03, 0x07, 0x01, 0x01
        /*0010*/ 	.byte	0x02, 0x03, 0x00, 0x00, 0x02, 0x06, 0x01, 0x00, 0x04, 0x0b, 0x08, 0x00, 0x09, 0x00, 0x00, 0x00
        /*0020*/ 	.byte	0x00, 0x00, 0x00, 0x00


//--------------------- .nv.info._ZN7cutlass13device_kernelIN5flash11enable_sm90INS1_16FlashAttnFwdSm90INS1_25CollectiveMainloopFwdSm90ILi2EN4cute5tupleIJNS5_1CILi1EEES8_S8_EEENS6_IJNS7_ILi128EEENS7_ILi112EEENS7_ILi192EEEEEELi192ENS_10bfloat16_tEfNS_4arch4Sm90ELb0ELb0ELb1ELb0ELb0ELb0ELb0ELb1ELb1ELb1ELb1ELb0EEENS1_21CollectiveEpilogueFwdINS6_IJSA_SC_SB_EEES9_SE_SG_Li256ELb0ELb1ELb1ELb0EEENS1_19SingleTileSchedulerILb0ELb1ELb1ELi128EEEEEEEEEvNT_6ParamsE --------------------------
	.section	.nv.info._ZN7cutlass13device_kernelIN5flash11enable_sm90INS1_16FlashAttnFwdSm90INS1_25CollectiveMainloopFwdSm90ILi2EN4cute5tupleIJNS5_1CILi1EEES8_S8_EEENS6_IJNS7_ILi128EEENS7_ILi112EEENS7_ILi192EEEEEELi192ENS_10bfloat16_tEfNS_4arch4Sm90ELb0ELb0ELb1ELb0ELb0ELb0ELb0ELb1ELb1ELb1ELb1ELb0EEENS1_21CollectiveEpilogueFwdINS6_IJSA_SC_SB_EEES9_SE_SG_Li256ELb0ELb1ELb1ELb0EEENS1_19SingleTileSchedulerILb0ELb1ELb1ELi128EEEEEEEEEvNT_6ParamsE,"",@"SHT_CUDA_INFO"
	.sectionflags	@""
	.align	4


	//----- nvinfo : EIATTR_CUDA_API_VERSION
	.align		4
        /*0000*/ 	.byte	0x04, 0x37
        /*0002*/ 	.short	(.L_66 - .L_65)
.L_65:
        /*0004*/ 	.word	0x00000082


	//----- nvinfo : EIATTR_KPARAM_INFO
	.align		4
.L_66:
        /*0008*/ 	.byte	0x04, 0x17
        /*000a*/ 	.short	(.L_68 - .L_67)
.L_67:
        /*000c*/ 	.word	0x00000000
        /*0010*/ 	.short	0x0000
        /*0012*/ 	.short	0x0000
        /*0014*/ 	.byte	0x00, 0xf0, 0x01, 0x28


	//----- nvinfo : EIATTR_SPARSE_MMA_MASK
	.align		4
.L_68:
        /*0018*/ 	.byte	0x03, 0x50
        /*001a*/ 	.short	0x0000


	//----- nvinfo : EIATTR_MAXREG_COUNT
	.align		4
        /*001c*/ 	.byte	0x03, 0x1b
        /*001e*/ 	.short	0x00a8


	//----- nvinfo : EIATTR_MERCURY_ISA_VERSION
	.align		4
        /*0020*/ 	.byte	0x03, 0x5f
        /*0022*/ 	.short	0x0101


	//----- nvinfo : EIATTR_VRC_CTA_INIT_COUNT
	.align		4
        /*0024*/ 	.byte	0x02, 0x4a
	.zero		1
	.zero		1


	//----- nvinfo : EIATTR_EXIT_INSTR_OFFSETS
	.align		4
        /*0028*/ 	.byte	0x04, 0x1c
        /*002a*/ 	.short	(.L_70 - .L_69)


	//   ....[0]....
.L_69:
        /*002c*/ 	.word	0x00000010


	//----- nvinfo : EIATTR_MAX_THREADS
	.align		4
.L_70:
        /*0030*/ 	.byte	0x04, 0x05
        /*0032*/ 	.short	(.L_72 - .L_71)
.L_71:
        /*0034*/ 	.word	0x00000180
        /*0038*/ 	.word	0x00000001
        /*003c*/ 	.word	0x00000001


	//----- nvinfo : EIATTR_CBANK_PARAM_SIZE
	.align		4
.L_72:
        /*0040*/ 	.byte	0x03, 0x19
        /*0042*/ 	.short	0x0a00


	//----- nvinfo : EIATTR_PARAM_CBANK
	.align		4
        /*0044*/ 	.byte	0x04, 0x0a
        /*0046*/ 	.short	(.L_74 - .L_73)
	.align		4
.L_73:
        /*0048*/ 	.word	index@(.nv.constant0._ZN7cutlass13device_kernelIN5flash11enable_sm90INS1_16FlashAttnFwdSm90INS1_25CollectiveMainloopFwdSm90ILi2EN4cute5tupleIJNS5_1CILi1EEES8_S8_EEENS6_IJNS7_ILi128EEENS7_ILi112EEENS7_ILi192EEEEEELi192ENS_10bfloat16_tEfNS_4arch4Sm90ELb0ELb0ELb1ELb0ELb0ELb0ELb0ELb1ELb1ELb1ELb1ELb0EEENS1_21CollectiveEpilogueFwdINS6_IJSA_SC_SB_EEES9_SE_SG_Li256ELb0ELb1ELb1ELb0EEENS1_19SingleTileSchedulerILb0ELb1ELb1ELi128EEEEEEEEEvNT_6ParamsE)
        /*004c*/ 	.short	0x0380
        /*004e*/ 	.short	0x0a00


	//----- nvinfo : EIATTR_SW_WAR
	.align		4
.L_74:
        /*0050*/ 	.byte	0x04, 0x36
        /*0052*/ 	.short	(.L_76 - .L_75)
.L_75:
        /*0054*/ 	.word	0x00000008
.L_76:


//--------------------- .nv.info._ZN7cutlass13device_kernelIN5flash11enable_sm90INS1_16FlashAttnFwdSm90INS1_25CollectiveMainloopFwdSm90ILi2EN4cute5tupleIJNS5_1CILi1EEES8_S8_EEENS6_IJNS7_ILi128EEENS7_ILi112EEENS7_ILi192EEEEEELi192ENS_10bfloat16_tEfNS_4arch4Sm90ELb0ELb0ELb1ELb1ELb0ELb0ELb0ELb1ELb1ELb1ELb1ELb0EEENS1_21CollectiveEpilogueFwdINS6_IJSA_SC_SB_EEES9_SE_SG_Li256ELb1ELb1ELb1ELb0EEENS1_36VarlenDynamicPersistentTileSchedulerILi128ELi112ELi256ELi128ELb1ELb1ELb1ELb0ELb1ELb1EEEEEEEEEvNT_6ParamsE --------------------------
	.section	.nv.info._ZN7cutlass13device_kernelIN5flash11enable_sm90INS1_16FlashAttnFwdSm90INS1_25CollectiveMainloopFwdSm90ILi2EN4cute5tupleIJNS5_1CILi1EEES8_S8_EEENS6_IJNS7_ILi128EEENS7_ILi112EEENS7_ILi192EEEEEELi192ENS_10bfloat16_tEfNS_4arch4Sm90ELb0ELb0ELb1ELb1ELb0ELb0ELb0ELb1ELb1ELb1ELb1ELb0EEENS1_21CollectiveEpilogueFwdINS6_IJSA_SC_SB_EEES9_SE_SG_Li256ELb1ELb1ELb1ELb0EEENS1_36VarlenDynamicPersistentTileSchedulerILi128ELi112ELi256ELi128ELb1ELb1ELb1ELb0ELb1ELb1EEEEEEEEEvNT_6ParamsE,"",@"SHT_CUDA_INFO"
	.sectionflags	@""
	.align	4


	//----- nvinfo : EIATTR_CUDA_API_VERSION
	.align		4
        /*0000*/ 	.byte	0x04, 0x37
        /*0002*/ 	.short	(.L_78 - .L_77)
.L_77:
        /*0004*/ 	.word	0x00000082


	//----- nvinfo : EIATTR_KPARAM_INFO
	.align		4
.L_78:
        /*0008*/ 	.byte	0x04, 0x17
        /*000a*/ 	.short	(.L_80 - .L_79)
.L_79:
        /*000c*/ 	.word	0x00000000
        /*0010*/ 	.short	0x0000
        /*0012*/ 	.short	0x0000
        /*0014*/ 	.byte	0x00, 0xf0, 0x01, 0x2a


	//----- nvinfo : EIATTR_SPARSE_MMA_MASK
	.align		4
.L_80:
        /*0018*/ 	.byte	0x03, 0x50
        /*001a*/ 	.short	0x0000


	//----- nvinfo : EIATTR_MAXREG_COUNT
	.align		4
        /*001c*/ 	.byte	0x03, 0x1b
        /*001e*/ 	.short	0x00a8


	//----- nvinfo : EIATTR_MERCURY_ISA_VERSION
	.align		4
        /*0020*/ 	.byte	0x03, 0x5f
        /*0022*/ 	.short	0x0101


	//----- nvinfo : EIATTR_VRC_CTA_INIT_COUNT
	.align		4
        /*0024*/ 	.byte	0x02, 0x4a
	.zero		1
	.zero		1


	//----- nvinfo : EIATTR_EXIT_INSTR_OFFSETS
	.align		4
        /*0028*/ 	.byte	0x04, 0x1c
        /*002a*/ 	.short	(.L_82 - .L_81)


	//   ....[0]....
.L_81:
        /*002c*/ 	.word	0x00000010


	//----- nvinfo : EIATTR_MAX_THREADS
	.align		4
.L_82:
        /*0030*/ 	.byte	0x04, 0x05
        /*0032*/ 	.short	(.L_84 - .L_83)
.L_83:
        /*0034*/ 	.word	0x00000180
        /*0038*/ 	.word	0x00000001
        /*003c*/ 	.word	0x00000001


	//----- nvinfo : EIATTR_CBANK_PARAM_SIZE
	.align		4
.L_84:
        /*0040*/ 	.byte	0x03, 0x19
        /*0042*/ 	.short	0x0a80


	//----- nvinfo : EIATTR_PARAM_CBANK
	.align		4
        /*0044*/ 	.byte	0x04, 0x0a
        /*0046*/ 	.short	(.L_86 - .L_85)
	.align		4
.L_85:
        /*0048*/ 	.word	index@(.nv.constant0._ZN7cutlass13device_kernelIN5flash11enable_sm90INS1_16FlashAttnFwdSm90INS1_25CollectiveMainloopFwdSm90ILi2EN4cute5tupleIJNS5_1CILi1EEES8_S8_EEENS6_IJNS7_ILi128EEENS7_ILi112EEENS7_ILi192EEEEEELi192ENS_10bfloat16_tEfNS_4arch4Sm90ELb0ELb0ELb1ELb1ELb0ELb0ELb0ELb1ELb1ELb1ELb1ELb0EEENS1_21CollectiveEpilogueFwdINS6_IJSA_SC_SB_EEES9_SE_SG_Li256ELb1ELb1ELb1ELb0EEENS1_36VarlenDynamicPersistentTileSchedulerILi128ELi112ELi256ELi128ELb1ELb1ELb1ELb0ELb1ELb1EEEEEEEEEvNT_6ParamsE)
        /*004c*/ 	.short	0x0380
        /*004e*/ 	.short	0x0a80


	//----- nvinfo : EIATTR_SW_WAR
	.align		4
.L_86:
        /*0050*/ 	.byte	0x04, 0x36
        /*0052*/ 	.short	(.L_88 - .L_87)
.L_87:
        /*0054*/ 	.word	0x00000008
.L_88:


//--------------------- .nv.info._ZN7cutlass13device_kernelIN5flash11enable_sm90INS1_16FlashAttnFwdSm90INS1_25CollectiveMainloopFwdSm90ILi2EN4cute5tupleIJNS5_1CILi1EEES8_S8_EEENS6_IJNS7_ILi128EEENS7_ILi112EEENS7_ILi192EEEEEELi192ENS_10bfloat16_tEfNS_4arch4Sm90ELb0ELb0ELb1ELb1ELb0ELb1ELb0ELb1ELb1ELb1ELb1ELb0EEENS1_21CollectiveEpilogueFwdINS6_IJSA_SC_SB_EEES9_SE_SG_Li256ELb1ELb1ELb1ELb0EEENS1_36VarlenDynamicPersistentTileSchedulerILi128ELi112ELi256ELi128ELb1ELb1ELb1ELb0ELb1ELb1EEEEEEEEEvNT_6ParamsE --------------------------
	.section	.nv.info._ZN7cutlass13device_kernelIN5flash11enable_sm90INS1_16FlashAttnFwdSm90INS1_25CollectiveMainloopFwdSm90ILi2EN4cute5tupleIJNS5_1CILi1EEES8_S8_EEENS6_IJNS7_ILi128EEENS7_ILi112EEENS7_ILi192EEEEEELi192ENS_10bfloat16_tEfNS_4arch4Sm90ELb0ELb0ELb1ELb1ELb0ELb1ELb0ELb1ELb1ELb1ELb1ELb0EEENS1_21CollectiveEpilogueFwdINS6_IJSA_SC_SB_EEES9_SE_SG_Li256ELb1ELb1ELb1ELb0EEENS1_36VarlenDynamicPersistentTileSchedulerILi128ELi112ELi256ELi128ELb1ELb1ELb1ELb0ELb1ELb1EEEEEEEEEvNT_6ParamsE,"",@"SHT_CUDA_INFO"
	.sectionflags	@""
	.align	4


	//----- nvinfo : EIATTR_CUDA_API_VERSION
	.align		4
        /*0000*/ 	.byte	0x04, 0x37
        /*0002*/ 	.short	(.L_90 - .L_89)
.L_89:
        /*0004*/ 	.word	0x00000082


	//----- nvinfo : EIATTR_KPARAM_INFO
	.align		4
.L_90:
        /*0008*/ 	.byte	0x04, 0x17
        /*000a*/ 	.short	(.L_92 - .L_91)
.L_91:
        /*000c*/ 	.word	0x00000000
        /*0010*/ 	.short	0x0000
        /*0012*/ 	.short	0x0000
        /*0014*/ 	.byte	0x00, 0xf0, 0x01, 0x2a


	//----- nvinfo : EIATTR_SPARSE_MMA_MASK
	.align		4
.L_92:
        /*0018*/ 	.byte	0x03, 0x50
        /*001a*/ 	.short	0x0000


	//----- nvinfo : EIATTR_MAXREG_COUNT
	.align		4
        /*001c*/ 	.byte	0x03, 0x1b
        /*001e*/ 	.short	0x00a8


	//----- nvinfo : EIATTR_MERCURY_ISA_VERSION
	.align		4
        /*0020*/ 	.byte	0x03, 0x5f
        /*0022*/ 	.short	0x0101


	//----- nvinfo : EIATTR_VRC_CTA_INIT_COUNT
	.align		4
        /*0024*/ 	.byte	0x02, 0x4a
	.zero		1
	.zero		1


	//----- nvinfo : EIATTR_EXIT_INSTR_OFFSETS
	.align		4
        /*0028*/ 	.byte	0x04, 0x1c
        /*002a*/ 	.short	(.L_94 - .L_93)


	//   ....[0]....
.L_93:
        /*002c*/ 	.word	0x00000010


	//----- nvinfo : EIATTR_MAX_THREADS
	.align		4
.L_94:
        /*0030*/ 	.byte	0x04, 0x05
        /*0032*/ 	.short	(.L_96 - .L_95)
.L_95:
        /*0034*/ 	.word	0x00000180
        /*0038*/ 	.word	0x00000001
        /*003c*/ 	.word	0x00000001


	//----- nvinfo : EIATTR_CBANK_PARAM_SIZE
	.align		4
.L_96:
        /*0040*/ 	.byte	0x03, 0x19
        /*0042*/ 	.short	0x0a80


	//----- nvinfo : EIATTR_PARAM_CBANK
	.align		4
        /*0044*/ 	.byte	0x04, 0x0a
        /*0046*/ 	.short	(.L_98 - .L_97)
	.align		4
.L_97:
        /*0048*/ 	.word	index@(.nv.constant0._ZN7cutlass13device_kernelIN5flash11enable_sm90INS1_16FlashAttnFwdSm90INS1_25CollectiveMainloopFwdSm90ILi2EN4cute5tupleIJNS5_1CILi1EEES8_S8_EEENS6_IJNS7_ILi128EEENS7_ILi112EEENS7_ILi192EEEEEELi192ENS_10bfloat16_tEfNS_4arch4Sm90ELb0ELb0ELb1ELb1ELb0ELb1ELb0ELb1ELb1ELb1ELb1ELb0EEENS1_21CollectiveEpilogueFwdINS6_IJSA_SC_SB_EEES9_SE_SG_Li256ELb1ELb1ELb1ELb0EEENS1_36VarlenDynamicPersistentTileSchedulerILi128ELi112ELi256ELi128ELb1ELb1ELb1ELb0ELb1ELb1EEEEEEEEEvNT_6ParamsE)
        /*004c*/ 	.short	0x0380
        /*004e*/ 	.short	0x0a80


	//----- nvinfo : EIATTR_SW_WAR
	.align		4
.L_98:
        /*0050*/ 	.byte	0x04, 0x36
        /*0052*/ 	.short	(.L_100 - .L_99)
.L_99:
        /*0054*/ 	.word	0x00000008
.L_100:


//--------------------- .nv.info._ZN7cutlass13device_kernelIN5flash11enable_sm90INS1_16FlashAttnFwdSm90INS1_25CollectiveMainloopFwdSm90ILi2EN4cute5tupleIJNS5_1CILi1EEES8_S8_EEENS6_IJNS7_ILi128EEENS7_ILi96EEENS7_ILi192EEEEEELi192ENS_10bfloat16_tEfNS_4arch4Sm90ELb0ELb1ELb1ELb0ELb0ELb0ELb0ELb1ELb1ELb1ELb1ELb0EEENS1_21CollectiveEpilogueFwdINS6_IJSA_SC_SB_EEES9_SE_SG_Li256ELb0ELb1ELb1ELb0EEENS1_19SingleTileSchedulerILb0ELb1ELb1ELi128EEEEEEEEEvNT_6ParamsE --------------------------
	.section	.nv.info._ZN7cutlass13device_kernelIN5flash11enable_sm90INS1_16FlashAttnFwdSm90INS1_25CollectiveMainloopFwdSm90ILi2EN4cute5tupleIJNS5_1CILi1EEES8_S8_EEENS6_IJNS7_ILi128EEENS7_ILi96EEENS7_ILi192EEEEEELi192ENS_10bfloat16_tEfNS_4arch4Sm90ELb0ELb1ELb1ELb0ELb0ELb0ELb0ELb1ELb1ELb1ELb1ELb0EEENS1_21CollectiveEpilogueFwdINS6_IJSA_SC_SB_EEES9_SE_SG_Li256ELb0ELb1ELb1ELb0EEENS1_19SingleTileSchedulerILb0ELb1ELb1ELi128EEEEEEEEEvNT_6ParamsE,"",@"SHT_CUDA_INFO"
	.sectionflags	@""
	.align	4


	//----- nvinfo : EIATTR_CUDA_API_VERSION
	.align		4
        /*0000*/ 	.byte	0x04, 0x37
        /*0002*/ 	.short	(.L_102 - .L_101)
.L_101:
        /*0004*/ 	.word	0x00000082


	//----- nvinfo : EIATTR_KPARAM_INFO
	.align		4
.L_102:
        /*0008*/ 	.byte	0x04, 0x17
        /*000a*/ 	.short	(.L_104 - .L_103)
.L_103:
        /*000c*/ 	.word	0x00000000
        /*0010*/ 	.short	0x0000
        /*0012*/ 	.short	0x0000
        /*0014*/ 	.byte	0x00, 0xf0, 0x01, 0x28


	//----- nvinfo : EIATTR_SPARSE_MMA_MASK
	.align		4
.L_104:
        /*0018*/ 	.byte	0x03, 0x50
        /*001a*/ 	.short	0x0000


	//----- nvinfo : EIATTR_MAXREG_COUNT
	.align		4
        /*001c*/ 	.byte	0x03, 0x1b
        /*001e*/ 	.short	0x00a8


	//----- nvinfo : EIATTR_MERCURY_ISA_VERSION
	.align		4
        /*0020*/ 	.byte	0x03, 0x5f
        /*0022*/ 	.short	0x0101


	//----- nvinfo : EIATTR_VRC_CTA_INIT_COUNT
	.align		4
        /*0024*/ 	.byte	0x02, 0x4a
	.zero		1
	.zero		1


	//----- nvinfo : EIATTR_EXIT_INSTR_OFFSETS
	.align		4
        /*0028*/ 	.byte	0x04, 0x1c
        /*002a*/ 	.short	(.L_106 - .L_105)


	//   ....[0]....
.L_105:
        /*002c*/ 	.word	0x00000010


	//----- nvinfo : EIATTR_MAX_THREADS
	.align		4
.L_106:
        /*0030*/ 	.byte	0x04, 0x05
        /*0032*/ 	.short	(.L_108 - .L_107)
.L_107:
        /*0034*/ 	.word	0x00000180
        /*0038*/ 	.word	0x00000001
        /*003c*/ 	.word	0x00000001


	//----- nvinfo : EIATTR_CBANK_PARAM_SIZE
	.align		4
.L_108:
        /*0040*/ 	.byte	0x03, 0x19
        /*0042*/ 	.short	0x0a00


	//----- nvinfo : EIATTR_PARAM_CBANK
	.align		4
        /*0044*/ 	.byte	0x04, 0x0a
        /*0046*/ 	.short	(.L_110 - .L_109)
	.align		4
.L_109:
        /*0048*/ 	.word	index@(.nv.constant0._ZN7cutlass13device_kernelIN5flash11enable_sm90INS1_16FlashAttnFwdSm90INS1_25CollectiveMainloopFwdSm90ILi2EN4cute5tupleIJNS5_1CILi1EEES8_S8_EEENS6_IJNS7_ILi128EEENS7_ILi96EEENS7_ILi192EEEEEELi192ENS_10bfloat16_tEfNS_4arch4Sm90ELb0ELb1ELb1ELb0ELb0ELb0ELb0ELb1ELb1ELb1ELb1ELb0EEENS1_21CollectiveEpilogueFwdINS6_IJSA_SC_SB_EEES9_SE_SG_Li256ELb0ELb1ELb1ELb0EEENS1_19SingleTileSchedulerILb0ELb1ELb1ELi128EEEEEEEEEvNT_6ParamsE)
        /*004c*/ 	.short	0x0380
        /*004e*/ 	.short	0x0a00


	//----- nvinfo : EIATTR_SW_WAR
	.align		4
.L_110:
        /*0050*/ 	.byte	0x04, 0x36
        /*0052*/ 	.short	(.L_112 - .L_111)
.L_111:
        /*0054*/ 	.word	0x00000008
.L_112:


//--------------------- .nv.info._ZN7cutlass13device_kernelIN5flash11enable_sm90INS1_16FlashAttnFwdSm90INS1_25CollectiveMainloopFwdSm90ILi2EN4cute5tupleIJNS5_1CILi1EEES8_S8_EEENS6_IJNS7_ILi128EEENS7_ILi96EEENS7_ILi192EEEEEELi192ENS_10bfloat16_tEfNS_4arch4Sm90ELb0ELb1ELb1ELb1ELb0ELb0ELb0ELb1ELb1ELb1ELb1ELb0EEENS1_21CollectiveEpilogueFwdINS6_IJSA_SC_SB_EEES9_SE_SG_Li256ELb1ELb1ELb1ELb0EEENS1_36VarlenDynamicPersistentTileSchedulerILi128ELi96ELi256ELi128ELb1ELb1ELb1ELb1ELb0ELb1EEEEEEEEEvNT_6ParamsE --------------------------
	.section	.nv.info._ZN7cutlass13device_kernelIN5flash11enable_sm90INS1_16FlashAttnFwdSm90INS1_25CollectiveMainloopFwdSm90ILi2EN4cute5tupleIJNS5_1CILi1EEES8_S8_EEENS6_IJNS7_ILi128EEENS7_ILi96EEENS7_ILi192EEEEEELi192ENS_10bfloat16_tEfNS_4arch4Sm90ELb0ELb1ELb1ELb1ELb0ELb0ELb0ELb1ELb1ELb1ELb1ELb0EEENS1_21CollectiveEpilogueFwdINS6_IJSA_SC_SB_EEES9_SE_SG_Li256ELb1ELb1ELb1ELb0EEENS1_36VarlenDynamicPersistentTileSchedulerILi128ELi96ELi256ELi128ELb1ELb1ELb1ELb1ELb0ELb1EEEEEEEEEvNT_6ParamsE,"",@"SHT_CUDA_INFO"
	.sectionflags	@""
	.align	4


	//----- nvinfo : EIATTR_CUDA_API_VERSION
	.align		4
        /*0000*/ 	.byte	0x04, 0x37
        /*0002*/ 	.short	(.L_114 - .L_113)
.L_113:
        /*0004*/ 	.word	0x00000082


	//----- nvinfo : EIATTR_KPARAM_INFO
	.align		4
.L_114:
        /*0008*/ 	.byte	0x04, 0x17
        /*000a*/ 	.short	(.L_116 - .L_115)
.L_115:
        /*000c*/ 	.word	0x00000000
        /*0010*/ 	.short	0x0000
        /*0012*/ 	.short	0x0000
        /*0014*/ 	.byte	0x00, 0xf0, 0x01, 0x2a


	//----- nvinfo : EIATTR_SPARSE_MMA_MASK
	.align		4
.L_116:
        /*0018*/ 	.byte	0x03, 0x50
        /*001a*/ 	.short	0x0000


	//----- nvinfo : EIATTR_MAXREG_COUNT
	.align		4
        /*001c*/ 	.byte	0x03, 0x1b
        /*001e*/ 	.short	0x00a8


	//----- nvinfo : EIATTR_MERCURY_ISA_VERSION
	.align		4
        /*0020*/ 	.byte	0x03, 0x5f
        /*0022*/ 	.short	0x0101


	//----- nvinfo : EIATTR_VRC_CTA_INIT_COUNT
	.align		4
        /*0024*/ 	.byte	0x02, 0x4a
	.zero		1
	.zero		1


	//----- nvinfo : EIATTR_EXIT_INSTR_OFFSETS
	.align		4
        /*0028*/ 	.byte	0x04, 0x1c
        /*002a*/ 	.short	(.L_118 - .L_117)


	//   ....[0]....
.L_117:
        /*002c*/ 	.word	0x00000010


	//----- nvinfo : EIATTR_MAX_THREADS
	.align		4
.L_118:
        /*0030*/ 	.byte	0x04, 0x05
        /*0032*/ 	.short	(.L_120 - .L_119)
.L_119:
        /*0034*/ 	.word	0x00000180
        /*0038*/ 	.word	0x00000001
        /*003c*/ 	.word	0x00000001


	//----- nvinfo : EIATTR_CBANK_PARAM_SIZE
	.align		4
.L_120:
        /*0040*/ 	.byte	0x03, 0x19
        /*0042*/ 	.short	0x0a80


	//----- nvinfo : EIATTR_PARAM_CBANK
	.align		4
        /*0044*/ 	.byte	0x04, 0x0a
        /*0046*/ 	.short	(.L_122 - .L_121)
	.align		4
.L_121:
        /*0048*/ 	.word	index@(.nv.constant0._ZN7cutlass13device_kernelIN5flash11enable_sm90INS1_16FlashAttnFwdSm90INS1_25CollectiveMainloopFwdSm90ILi2EN4cute5tupleIJNS5_1CILi1EEES8_S8_EEENS6_IJNS7_ILi128EEENS7_ILi96EEENS7_ILi192EEEEEELi192ENS_10bfloat16_tEfNS_4arch4Sm90ELb0ELb1ELb1ELb1ELb0ELb0ELb0ELb1ELb1ELb1ELb1ELb0EEENS1_21CollectiveEpilogueFwdINS6_IJSA_SC_SB_EEES9_SE_SG_Li256ELb1ELb1ELb1ELb0EEENS1_36VarlenDynamicPersistentTileSchedulerILi128ELi96ELi256ELi128ELb1ELb1ELb1ELb1ELb0ELb1EEEEEEEEEvNT_6ParamsE)
        /*004c*/ 	.short	0x0380
        /*004e*/ 	.short	0x0a80


	//----- nvinfo : EIATTR_SW_WAR
	.align		4
.L_122:
        /*0050*/ 	.byte	0x04, 0x36
        /*0052*/ 	.short	(.L_124 - .L_123)
.L_123:
        /*0054*/ 	.word	0x00000008
.L_124:


//--------------------- .nv.info._ZN7cutlass13device_kernelIN5flash11enable_sm90INS1_16FlashAttnFwdSm90INS1_25CollectiveMainloopFwdSm90ILi2EN4cute5tupleIJNS5_1CILi1EEES8_S8_EEENS6_IJNS7_ILi128EEENS7_ILi96EEENS7_ILi192EEEEEELi192ENS_10bfloat16_tEfNS_4arch4Sm90ELb0ELb1ELb1ELb1ELb0ELb1ELb0ELb1ELb1ELb1ELb1ELb0EEENS1_21CollectiveEpilogueFwdINS6_IJSA_SC_SB_EEES9_SE_SG_Li256ELb1ELb1ELb1ELb0EEENS1_36VarlenDynamicPersistentTileSchedulerILi128ELi96ELi256ELi128ELb1ELb1ELb1ELb1ELb0ELb1EEEEEEEEEvNT_6ParamsE --------------------------
	.section	.nv.info._ZN7cutlass13device_kernelIN5flash11enable_sm90INS1_16FlashAttnFwdSm90INS1_25CollectiveMainloopFwdSm90ILi2EN4cute5tupleIJNS5_1CILi1EEES8_S8_EEENS6_IJNS7_ILi128EEENS7_ILi96EEENS7_ILi192EEEEEELi192ENS_10bfloat16_tEfNS_4arch4Sm90ELb0ELb1ELb1ELb1ELb0ELb1ELb0ELb1ELb1ELb1ELb1ELb0EEENS1_21CollectiveEpilogueFwdINS6_IJSA_SC_SB_EEES9_SE_SG_Li256ELb1ELb1ELb1ELb0EEENS1_36VarlenDynamicPersistentTileSchedulerILi128ELi96ELi256ELi128ELb1ELb1ELb1ELb1ELb0ELb1EEEEEEEEEvNT_6ParamsE,"",@"SHT_CUDA_INFO"
	.sectionflags	@""
	.align	4


	//----- nvinfo : EIATTR_CUDA_API_VERSION
	.align		4
        /*0000*/ 	.byte	0x04, 0x37
        /*0002*/ 	.short	(.L_126 - .L_125)
.L_125:
        /*0004*/ 	.word	0x00000082


	//----- nvinfo : EIATTR_KPARAM_INFO
	.align		4
.L_126:
        /*0008*/ 	.byte	0x04, 0x17
        /*000a*/ 	.short	(.L_128 - .L_127)
.L_127:
        /*000c*/ 	.word	0x00000000
        /*0010*/ 	.short	0x0000
        /*0012*/ 	.short	0x0000
        /*0014*/ 	.byte	0x00, 0xf0, 0x01, 0x2a


	//----- nvinfo : EIATTR_SPARSE_MMA_MASK
	.align		4
.L_128:
        /*0018*/ 	.byte	0x03, 0x50
        /*001a*/ 	.short	0x0000


	//----- nvinfo : EIATTR_MAXREG_COUNT
	.align		4
        /*001c*/ 	.byte	0x03, 0x1b
        /*001e*/ 	.short	0x00a8


	//----- nvinfo : EIATTR_MERCURY_ISA_VERSION
	.align		4
        /*0020*/ 	.byte	0x03, 0x5f
        /*0022*/ 	.short	0x0101


	//----- nvinfo : EIATTR_VRC_CTA_INIT_COUNT
	.align		4
        /*0024*/ 	.byte	0x02, 0x4a
	.zero		1
	.zero		1


	//----- nvinfo : EIATTR_EXIT_INSTR_OFFSETS
	.align		4
        /*0028*/ 	.byte	0x04, 0x1c
        /*002a*/ 	.short	(.L_130 - .L_129)


	//   ....[0]....
.L_129:
        /*002c*/ 	.word	0x00000010


	//----- nvinfo : EIATTR_MAX_THREADS
	.align		4
.L_130:
        /*0030*/ 	.byte	0x04, 0x05
        /*0032*/ 	.short	(.L_132 - .L_131)
.L_131:
        /*0034*/ 	.word	0x00000180
        /*0038*/ 	.word	0x00000001
        /*003c*/ 	.word	0x00000001


	//----- nvinfo : EIATTR_CBANK_PARAM_SIZE
	.align		4
.L_132:
        /*0040*/ 	.byte	0x03, 0x19
        /*0042*/ 	.short	0x0a80


	//----- nvinfo : EIATTR_PARAM_CBANK
	.align		4
        /*0044*/ 	.byte	0x04, 0x0a
        /*0046*/ 	.short	(.L_134 - .L_133)
	.align		4
.L_133:
        /*0048*/ 	.word	index@(.nv.constant0._ZN7cutlass13device_kernelIN5flash11enable_sm90INS1_16FlashAttnFwdSm90INS1_25CollectiveMainloopFwdSm90ILi2EN4cute5tupleIJNS5_1CILi1EEES8_S8_EEENS6_IJNS7_ILi128EEENS7_ILi96EEENS7_ILi192EEEEEELi192ENS_10bfloat16_tEfNS_4arch4Sm90ELb0ELb1ELb1ELb1ELb0ELb1ELb0ELb1ELb1ELb1ELb1ELb0EEENS1_21CollectiveEpilogueFwdINS6_IJSA_SC_SB_EEES9_SE_SG_Li256ELb1ELb1ELb1ELb0EEENS1_36VarlenDynamicPersistentTileSchedulerILi128ELi96ELi256ELi128ELb1ELb1ELb1ELb1ELb0ELb1EEEEEEEEEvNT_6ParamsE)
        /*004c*/ 	.short	0x0380
        /*004e*/ 	.short	0x0a80


	//----- nvinfo : EIATTR_SW_WAR
	.align		4
.L_134:
        /*0050*/ 	.byte	0x04, 0x36
        /*0052*/ 	.short	(.L_136 - .L_135)
.L_135:
        /*0054*/ 	.word	0x00000008
.L_136:


//--------------------- .nv.info._ZN7cutlass13device_kernelIN5flash11enable_sm90INS1_16FlashAttnFwdSm90INS1_25CollectiveMainloopFwdSm90ILi2EN4cute5tupleIJNS5_1CILi1EEES8_S8_EEENS6_IJNS7_ILi128EEENS7_ILi112EEENS7_ILi192EEEEEELi192ENS_10bfloat16_tEfNS_4arch4Sm90ELb1ELb0ELb1ELb0ELb0ELb0ELb0ELb1ELb1ELb1ELb1ELb0EEENS1_21CollectiveEpilogueFwdINS6_IJSA_SC_SB_EEES9_SE_SG_Li256ELb0ELb1ELb1ELb0EEENS1_19SingleTileSchedulerILb0ELb1ELb1ELi128EEEEEEEEEvNT_6ParamsE --------------------------
	.section	.nv.info._ZN7cutlass13device_kernelIN5flash11enable_sm90INS1_16FlashAttnFwdSm90INS1_25CollectiveMainloopFwdSm90ILi2EN4cute5tupleIJNS5_1CILi1EEES8_S8_EEENS6_IJNS7_ILi128EEENS7_ILi112EEENS7_ILi192EEEEEELi192ENS_10bfloat16_tEfNS_4arch4Sm90ELb1ELb0ELb1ELb0ELb0ELb0ELb0ELb1ELb1ELb1ELb1ELb0EEENS1_21CollectiveEpilogueFwdINS6_IJSA_SC_SB_EEES9_SE_SG_Li256ELb0ELb1ELb1ELb0EEENS1_19SingleTileSchedulerILb0ELb1ELb1ELi128EEEEEEEEEvNT_6ParamsE,"",@"SHT_CUDA_INFO"
	.sectionflags	@""
	.align	4


	//----- nvinfo : EIATTR_CUDA_API_VERSION
	.align		4
        /*0000*/ 	.byte	0x04, 0x37
        /*0002*/ 	.short	(.L_138 - .L_137)
.L_137:
        /*0004*/ 	.word	0x00000082


	//----- nvinfo : EIATTR_KPARAM_INFO
	.align		4
.L_138:
        /*0008*/ 	.byte	0x04, 0x17
        /*000a*/ 	.short	(.L_140 - .L_139)
.L_139:
        /*000c*/ 	.word	0x00000000
        /*0010*/ 	.short	0x0000
        /*0012*/ 	.short	0x0000
        /*0014*/ 	.byte	0x00, 0xf0, 0x01, 0x28


	//----- nvinfo : EIATTR_SPARSE_MMA_MASK
	.align		4
.L_140:
        /*0018*/ 	.byte	0x03, 0x50
        /*001a*/ 	.short	0x0000


	//----- nvinfo : EIATTR_MAXREG_COUNT
	.align		4
        /*001c*/ 	.byte	0x03, 0x1b
        /*001e*/ 	.short	0x00a8


	//----- nvinfo : EIATTR_MERCURY_ISA_VERSION
	.align		4
        /*0020*/ 	.byte	0x03, 0x5f
        /*0022*/ 	.short	0x0101


	//----- nvinfo : EIATTR_VRC_CTA_INIT_COUNT
	.align		4
        /*0024*/ 	.byte	0x02, 0x4a
	.zero		1
	.zero		1


	//----- nvinfo : EIATTR_EXIT_INSTR_OFFSETS
	.align		4
        /*0028*/ 	.byte	0x04, 0x1c
        /*002a*/ 	.short	(.L_142 - .L_141)


	//   ....[0]....
.L_141:
        /*002c*/ 	.word	0x00000010


	//----- nvinfo : EIATTR_MAX_THREADS
	.align		4
.L_142:
        /*0030*/ 	.byte	0x04, 0x05
        /*0032*/ 	.short	(.L_144 - .L_143)
.L_143:
        /*0034*/ 	.word	0x00000180
        /*0038*/ 	.word	0x00000001
        /*003c*/ 	.word	0x00000001


	//----- nvinfo : EIATTR_CBANK_PARAM_SIZE
	.align		4
.L_144:
        /*0040*/ 	.byte	0x03, 0x19
        /*0042*/ 	.short	0x0a00


	//----- nvinfo : EIATTR_PARAM_CBANK
	.align		4
        /*0044*/ 	.byte	0x04, 0x0a
        /*0046*/ 	.short	(.L_146 - .L_145)
	.align		4
.L_145:
        /*0048*/ 	.word	index@(.nv.constant0._ZN7cutlass13device_kernelIN5flash11enable_sm90INS1_16FlashAttnFwdSm90INS1_25CollectiveMainloopFwdSm90ILi2EN4cute5tupleIJNS5_1CILi1EEES8_S8_EEENS6_IJNS7_ILi128EEENS7_ILi112EEENS7_ILi192EEEEEELi192ENS_10bfloat16_tEfNS_4arch4Sm90ELb1ELb0ELb1ELb0ELb0ELb0ELb0ELb1ELb1ELb1ELb1ELb0EEENS1_21CollectiveEpilogueFwdINS6_IJSA_SC_SB_EEES9_SE_SG_Li256ELb0ELb1ELb1ELb0EEENS1_19SingleTileSchedulerILb0ELb1ELb1ELi128EEEEEEEEEvNT_6ParamsE)
        /*004c*/ 	.short	0x0380
        /*004e*/ 	.short	0x0a00


	//----- nvinfo : EIATTR_SW_WAR
	.align		4
.L_146:
        /*0050*/ 	.byte	0x04, 0x36
        /*0052*/ 	.short	(.L_148 - .L_147)
.L_147:
        /*0054*/ 	.word	0x00000008
.L_148:


//--------------------- .nv.info._ZN7cutlass13device_kernelIN5flash11enable_sm90INS1_16FlashAttnFwdSm90INS1_25CollectiveMainloopFwdSm90ILi2EN4cute5tupleIJNS5_1CILi1EEES8_S8_EEENS6_IJNS7_ILi128EEENS7_ILi112EEENS7_ILi192EEEEEELi192ENS_10bfloat16_tEfNS_4arch4Sm90ELb1ELb0ELb1ELb1ELb0ELb0ELb0ELb1ELb1ELb1ELb1ELb0EEENS1_21CollectiveEpilogueFwdINS6_IJSA_SC_SB_EEES9_SE_SG_Li256ELb1ELb1ELb1ELb0EEENS1_36VarlenDynamicPersistentTileSchedulerILi128ELi112ELi256ELi128ELb1ELb1ELb1ELb1ELb1ELb1EEEEEEEEEvNT_6ParamsE --------------------------
	.section	.nv.info._ZN7cutlass13device_kernelIN5flash11enable_sm90INS1_16FlashAttnFwdSm90INS1_25CollectiveMainloopFwdSm90ILi2EN4cute5tupleIJNS5_1CILi1EEES8_S8_EEENS6_IJNS7_ILi128EEENS7_ILi112EEENS7_ILi192EEEEEELi192ENS_10bfloat16_tEfNS_4arch4Sm90ELb1ELb0ELb1ELb1ELb0ELb0ELb0ELb1ELb1ELb1ELb1ELb0EEENS1_21CollectiveEpilogueFwdINS6_IJSA_SC_SB_EEES9_SE_SG_Li256ELb1ELb1ELb1ELb0EEENS1_36VarlenDynamicPersistentTileSchedulerILi128ELi112ELi256ELi128ELb1ELb1ELb1ELb1ELb1ELb1EEEEEEEEEvNT_6ParamsE,"",@"SHT_CUDA_INFO"
	.sectionflags	@""
	.align	4


	//----- nvinfo : EIATTR_CUDA_API_VERSION
	.align		4
        /*0000*/ 	.byte	0x04, 0x37
        /*0002*/ 	.short	(.L_150 - .L_149)
.L_149:
        /*0004*/ 	.word	0x00000082


	//----- nvinfo : EIATTR_KPARAM_INFO
	.align		4
.L_150:
        /*0008*/ 	.byte	0x04, 0x17
        /*000a*/ 	.short	(.L_152 - .L_151)
.L_151:
        /*000c*/ 	.word	0x00000000
        /*0010*/ 	.short	0x0000
        /*0012*/ 	.short	0x0000
        /*0014*/ 	.byte	0x00, 0xf0, 0x01, 0x2a


	//----- nvinfo : EIATTR_SPARSE_MMA_MASK
	.align		4
.L_152:
        /*0018*/ 	.byte	0x03, 0x50
        /*001a*/ 	.short	0x0000


	//----- nvinfo : EIATTR_MAXREG_COUNT
	.align		4
        /*001c*/ 	.byte	0x03, 0x1b
        /*001e*/ 	.short	0x00a8


	//----- nvinfo : EIATTR_MERCURY_ISA_VERSION
	.align		4
        /*0020*/ 	.byte	0x03, 0x5f
        /*0022*/ 	.short	0x0101


	//----- nvinfo : EIATTR_VRC_CTA_INIT_COUNT
	.align		4
        /*0024*/ 	.byte	0x02, 0x4a
	.zero		1
	.zero		1


	//----- nvinfo : EIATTR_EXIT_INSTR_OFFSETS
	.align		4
        /*0028*/ 	.byte	0x04, 0x1c
        /*002a*/ 	.short	(.L_154 - .L_153)


	//   ....[0]....
.L_153:
        /*002c*/ 	.word	0x00000010


	//----- nvinfo : EIATTR_MAX_THREADS
	.align		4
.L_154:
        /*0030*/ 	.byte	0x04, 0x05
        /*0032*/ 	.short	(.L_156 - .L_155)
.L_155:
        /*0034*/ 	.word	0x00000180
        /*0038*/ 	.word	0x00000001
        /*003c*/ 	.word	0x00000001


	//----- nvinfo : EIATTR_CBANK_PARAM_SIZE
	.align		4
.L_156:
        /*0040*/ 	.byte	0x03, 0x19
        /*0042*/ 	.short	0x0a80


	//----- nvinfo : EIATTR_PARAM_CBANK
	.align		4
        /*0044*/ 	.byte	0x04, 0x0a
        /*0046*/ 	.short	(.L_158 - .L_157)
	.align		4
.L_157:
        /*0048*/ 	.word	index@(.nv.constant0._ZN7cutlass13device_kernelIN5flash11enable_sm90INS1_16FlashAttnFwdSm90INS1_25CollectiveMainloopFwdSm90ILi2EN4cute5tupleIJNS5_1CILi1EEES8_S8_EEENS6_IJNS7_ILi128EEENS7_ILi112EEENS7_ILi192EEEEEELi192ENS_10bfloat16_tEfNS_4arch4Sm90ELb1ELb0ELb1ELb1ELb0ELb0ELb0ELb1ELb1ELb1ELb1ELb0EEENS1_21CollectiveEpilogueFwdINS6_IJSA_SC_SB_EEES9_SE_SG_Li256ELb1ELb1ELb1ELb0EEENS1_36VarlenDynamicPersistentTileSchedulerILi128ELi112ELi256ELi128ELb1ELb1ELb1ELb1ELb1ELb1EEEEEEEEEvNT_6ParamsE)
        /*004c*/ 	.short	0x0380
        /*004e*/ 	.short	0x0a80


	//----- nvinfo : EIATTR_SW_WAR
	.align		4
.L_158:
        /*0050*/ 	.byte	0x04, 0x36
        /*0052*/ 	.short	(.L_160 - .L_159)
.L_159:
        /*0054*/ 	.word	0x00000008
.L_160:


//--------------------- .nv.info._ZN7cutlass13device_kernelIN5flash11enable_sm90INS1_16FlashAttnFwdSm90INS1_25CollectiveMainloopFwdSm90ILi2EN4cute5tupleIJNS5_1CILi1EEES8_S8_EEENS6_IJNS7_ILi128EEENS7_ILi112EEENS7_ILi192EEEEEELi192ENS_10bfloat16_tEfNS_4arch4Sm90ELb1ELb0ELb1ELb1ELb0ELb1ELb0ELb1ELb1ELb1ELb1ELb0EEENS1_21CollectiveEpilogueFwdINS6_IJSA_SC_SB_EEES9_SE_SG_Li256ELb1ELb1ELb1ELb0EEENS1_36VarlenDynamicPersistentTileSchedulerILi128ELi112ELi256ELi128ELb1ELb1ELb1ELb1ELb1ELb1EEEEEEEEEvNT_6ParamsE --------------------------
	.section	.nv.info._ZN7cutlass13device_kernelIN5flash11enable_sm90INS1_16FlashAttnFwdSm90INS1_25CollectiveMainloopFwdSm90ILi2EN4cute5tupleIJNS5_1CILi1EEES8_S8_EEENS6_IJNS7_ILi128EEENS7_ILi112EEENS7_ILi192EEEEEELi192ENS_10bfloat16_tEfNS_4arch4Sm90ELb1ELb0ELb1ELb1ELb0ELb1ELb0ELb1ELb1ELb1ELb1ELb0EEENS1_21CollectiveEpilogueFwdINS6_IJSA_SC_SB_EEES9_SE_SG_Li256ELb1ELb1ELb1ELb0EEENS1_36VarlenDynamicPersistentTileSchedulerILi128ELi112ELi256ELi128ELb1ELb1ELb1ELb1ELb1ELb1EEEEEEEEEvNT_6ParamsE,"",@"SHT_CUDA_INFO"
	.sectionflags	@""
	.align	4


	//----- nvinfo : EIATTR_CUDA_API_VERSION
	.align		4
        /*0000*/ 	.byte	0x04, 0x37
        /*0002*/ 	.short	(.L_162 - .L_161)
.L_161:
        /*0004*/ 	.word	0x00000082


	//----- nvinfo : EIATTR_KPARAM_INFO
	.align		4
.L_162:
        /*0008*/ 	.byte	0x04, 0x17
        /*000a*/ 	.short	(.L_164 - .L_163)
.L_163:
        /*000c*/ 	.word	0x00000000
        /*0010*/ 	.short	0x0000
        /*0012*/ 	.short	0x0000
        /*0014*/ 	.byte	0x00, 0xf0, 0x01, 0x2a


	//----- nvinfo : EIATTR_SPARSE_MMA_MASK
	.align		4
.L_164:
        /*0018*/ 	.byte	0x03, 0x50
        /*001a*/ 	.short	0x0000


	//----- nvinfo : EIATTR_MAXREG_COUNT
	.align		4
        /*001c*/ 	.byte	0x03, 0x1b
        /*001e*/ 	.short	0x00a8


	//----- nvinfo : EIATTR_MERCURY_ISA_VERSION
	.align		4
        /*0020*/ 	.byte	0x03, 0x5f
        /*0022*/ 	.short	0x0101


	//----- nvinfo : EIATTR_VRC_CTA_INIT_COUNT
	.align		4
        /*0024*/ 	.byte	0x02, 0x4a
	.zero		1
	.zero		1


	//----- nvinfo : EIATTR_EXIT_INSTR_OFFSETS
	.align		4
        /*0028*/ 	.byte	0x04, 0x1c
        /*002a*/ 	.short	(.L_166 - .L_165)


	//   ....[0]....
.L_165:
        /*002c*/ 	.word	0x00000010


	//----- nvinfo : EIATTR_MAX_THREADS
	.align		4
.L_166:
        /*0030*/ 	.byte	0x04, 0x05
        /*0032*/ 	.short	(.L_168 - .L_167)
.L_167:
        /*0034*/ 	.word	0x00000180
        /*0038*/ 	.word	0x00000001
        /*003c*/ 	.word	0x00000001


	//----- nvinfo : EIATTR_CBANK_PARAM_SIZE
	.align		4
.L_168:
        /*0040*/ 	.byte	0x03, 0x19
        /*0042*/ 	.short	0x0a80


	//----- nvinfo : EIATTR_PARAM_CBANK
	.align		4
        /*0044*/ 	.byte	0x04, 0x0a
        /*0046*/ 	.short	(.L_170 - .L_169)
	.align		4
.L_169:
        /*0048*/ 	.word	index@(.nv.constant0._ZN7cutlass13device_kernelIN5flash11enable_sm90INS1_16FlashAttnFwdSm90INS1_25CollectiveMainloopFwdSm90ILi2EN4cute5tupleIJNS5_1CILi1EEES8_S8_EEENS6_IJNS7_ILi128EEENS7_ILi112EEENS7_ILi192EEEEEELi192ENS_10bfloat16_tEfNS_4arch4Sm90ELb1ELb0ELb1ELb1ELb0ELb1ELb0ELb1ELb1ELb1ELb1ELb0EEENS1_21CollectiveEpilogueFwdINS6_IJSA_SC_SB_EEES9_SE_SG_Li256ELb1ELb1ELb1ELb0EEENS1_36VarlenDynamicPersistentTileSchedulerILi128ELi112ELi256ELi128ELb1ELb1ELb1ELb1ELb1ELb1EEEEEEEEEvNT_6ParamsE)
        /*004c*/ 	.short	0x0380
        /*004e*/ 	.short	0x0a80


	//----- nvinfo : EIATTR_SW_WAR
	.align		4
.L_170:
        /*0050*/ 	.byte	0x04, 0x36
        /*0052*/ 	.short	(.L_172 - .L_171)
.L_171:
        /*0054*/ 	.word	0x00000008
.L_172:


//--------------------- .nv.callgraph             --------------------------
	.section	.nv.callgraph,"",@"SHT_CUDA_CALLGRAPH"
	.align	4
	.sectionentsize	8
	.align		4
        /*0000*/ 	.word	0x00000000
	.align		4
        /*0004*/ 	.word	0xffffffff
	.align		4
        /*0008*/ 	.word	0x00000000
	.align		4
        /*000c*/ 	.word	0xfffffffe
	.align		4
        /*0010*/ 	.word	0x00000000
	.align		4
        /*0014*/ 	.word	0xfffffffd
	.align		4
        /*0018*/ 	.word	0x00000000
	.align		4
        /*001c*/ 	.word	0xfffffffc


//--------------------- .nv.constant4             --------------------------
	.section	.nv.constant4,"a",@progbits
	.align	8
	.align		8
.nv.constant4:
        /*0000*/ 	.dword	_ZN80_INTERNAL_0922055a_44_flash_fwd_hdim192_bf16_split_softcap_sm90_cu_744032ad_33724cuda3std3__45__cpo5beginE
	.align		8
        /*0008*/ 	.dword	_ZN80_INTERNAL_0922055a_44_flash_fwd_hdim192_bf16_split_softcap_sm90_cu_744032ad_33724cuda3std3__45__cpo3endE
	.align		8
        /*0010*/ 	.dword	_ZN80_INTERNAL_0922055a_44_flash_fwd_hdim192_bf16_split_softcap_sm90_cu_744032ad_33724cuda3std3__45__cpo6cbeginE
	.align		8
        /*0018*/ 	.dword	_ZN80_INTERNAL_0922055a_44_flash_fwd_hdim192_bf16_split_softcap_sm90_cu_744032ad_33724cuda3std3__45__cpo4cendE
	.align		8
        /*0020*/ 	.dword	_ZN80_INTERNAL_0922055a_44_flash_fwd_hdim192_bf16_split_softcap_sm90_cu_744032ad_33724cuda3std3__482_GLOBAL__N__0922055a_44_flash_fwd_hdim192_bf16_split_softcap_sm90_cu_744032ad_33726ignoreE
	.align		8
        /*0028*/ 	.dword	_ZN80_INTERNAL_0922055a_44_flash_fwd_hdim192_bf16_split_softcap_sm90_cu_744032ad_33724cuda3std3__419piecewise_constructE
	.align		8
        /*0030*/ 	.dword	_ZN80_INTERNAL_0922055a_44_flash_fwd_hdim192_bf16_split_softcap_sm90_cu_744032ad_33724cuda3std3__48in_placeE
	.align		8
        /*0038*/ 	.dword	_ZN80_INTERNAL_0922055a_44_flash_fwd_hdim192_bf16_split_softcap_sm90_cu_744032ad_33724cuda3std6ranges3__45__cpo4swapE
	.align		8
        /*0040*/ 	.dword	_ZN80_INTERNAL_0922055a_44_flash_fwd_hdim192_bf16_split_softcap_sm90_cu_744032ad_33724cuda3std6ranges3__45__cpo9iter_moveE
	.align		8
        /*0048*/ 	.dword	_ZN80_INTERNAL_0922055a_44_flash_fwd_hdim192_bf16_split_softcap_sm90_cu_744032ad_33724cute7productE
	.align		8
        /*0050*/ 	.dword	_ZN80_INTERNAL_0922055a_44_flash_fwd_hdim192_bf16_split_softcap_sm90_cu_744032ad_33724cute1_E


//--------------------- .text._ZN7cutlass13device_kernelIN5flash11enable_sm90INS1_16FlashAttnFwdSm90INS1_25CollectiveMainloopFwdSm90ILi2EN4cute5tupleIJNS5_1CILi1EEES8_S8_EEENS6_IJNS7_ILi128EEENS7_ILi112EEENS7_ILi192EEEEEELi192ENS_10bfloat16_tEfNS_4arch4Sm90ELb0ELb0ELb1ELb0ELb0ELb0ELb0ELb1ELb1ELb1ELb1ELb0EEENS1_21CollectiveEpilogueFwdINS6_IJSA_SC_SB_EEES9_SE_SG_Li256ELb0ELb1ELb1ELb0EEENS1_19SingleTileSchedulerILb0ELb1ELb1ELi128EEEEEEEEEvNT_6ParamsE --------------------------
	.section	.text._ZN7cutlass13device_kernelIN5flash11enable_sm90INS1_16FlashAttnFwdSm90INS1_25CollectiveMainloopFwdSm90ILi2EN4cute5tupleIJNS5_1CILi1EEES8_S8_EEENS6_IJNS7_ILi128EEENS7_ILi112EEENS7_ILi192EEEEEELi192ENS_10bfloat16_tEfNS_4arch4Sm90ELb0ELb0ELb1ELb0ELb0ELb0ELb0ELb1ELb1ELb1ELb1ELb0EEENS1_21CollectiveEpilogueFwdINS6_IJSA_SC_SB_EEES9_SE_SG_Li256ELb0ELb1ELb1ELb0EEENS1_19SingleTileSchedulerILb0ELb1ELb1ELi128EEEEEEEEEvNT_6ParamsE,"ax",@progbits
	.align	128
.text._ZN7cutlass13device_kernelIN5flash11enable_sm90INS1_16FlashAttnFwdSm90INS1_25CollectiveMainloopFwdSm90ILi2EN4cute5tupleIJNS5_1CILi1EEES8_S8_EEENS6_IJNS7_ILi128EEENS7_ILi112EEENS7_ILi192EEEEEELi192ENS_10bfloat16_tEfNS_4arch4Sm90ELb0ELb0ELb1ELb0ELb0ELb0ELb0ELb1ELb1ELb1ELb1ELb0EEENS1_21CollectiveEpilogueFwdINS6_IJSA_SC_SB_EEES9_SE_SG_Li256ELb0ELb1ELb1ELb0EEENS1_19SingleTileSchedulerILb0ELb1ELb1ELi128EEEEEEEEEvNT_6ParamsE:
        .type           _ZN7cutlass13device_kernelIN5flash11enable_sm90INS1_16FlashAttnFwdSm90INS1_25CollectiveMainloopFwdSm90ILi2EN4cute5tupleIJNS5_1CILi1EEES8_S8_EEENS6_IJNS7_ILi128EEENS7_ILi112EEENS7_ILi192EEEEEELi192ENS_10bfloat16_tEfNS_4arch4Sm90ELb0ELb0ELb1ELb0ELb0ELb0ELb0ELb1ELb1ELb1ELb1ELb0EEENS1_21CollectiveEpilogueFwdINS6_IJSA_SC_SB_EEES9_SE_SG_Li256ELb0ELb1ELb1ELb0EEENS1_19SingleTileSchedulerILb0ELb1ELb1ELi128EEEEEEEEEvNT_6ParamsE,@function
        .size           _ZN7cutlass13device_kernelIN5flash11enable_sm90INS1_16FlashAttnFwdSm90INS1_25CollectiveMainloopFwdSm90ILi2EN4cute5tupleIJNS5_1CILi1EEES8_S8_EEENS6_IJNS7_ILi128EEENS7_ILi112EEENS7_ILi192EEEEEELi192ENS_10bfloat16_tEfNS_4arch4Sm90ELb0ELb0ELb1ELb0ELb0ELb0ELb0ELb1ELb1ELb1ELb1ELb0EEENS1_21CollectiveEpilogueFwdINS6_IJSA_SC_SB_EEES9_SE_SG_Li256ELb0ELb1ELb1ELb0EEENS1_19SingleTileSchedulerILb0ELb1ELb1ELi128EEEEEEEEEvNT_6ParamsE,(.L_x_9 - _ZN7cutlass13device_kernelIN5flash11enable_sm90INS1_16FlashAttnFwdSm90INS1_25CollectiveMainloopFwdSm90ILi2EN4cute5tupleIJNS5_1CILi1EEES8_S8_EEENS6_IJNS7_ILi128EEENS7_ILi112EEENS7_ILi192EEEEEELi192ENS_10bfloat16_tEfNS_4arch4Sm90ELb0ELb0ELb1ELb0ELb0ELb0ELb0ELb1ELb1ELb1ELb1ELb0EEENS1_21CollectiveEpilogueFwdINS6_IJSA_SC_SB_EEES9_SE_SG_Li256ELb0ELb1ELb1ELb0EEENS1_19SingleTileSchedulerILb0ELb1ELb1ELi128EEEEEEEEEvNT_6ParamsE)
        .other          _ZN7cutlass13device_kernelIN5flash11enable_sm90INS1_16FlashAttnFwdSm90INS1_25CollectiveMainloopFwdSm90ILi2EN4cute5tupleIJNS5_1CILi1EEES8_S8_EEENS6_IJNS7_ILi128EEENS7_ILi112EEENS7_ILi192EEEEEELi192ENS_10bfloat16_tEfNS_4arch4Sm90ELb0ELb0ELb1ELb0ELb0ELb0ELb0ELb1ELb1ELb1ELb1ELb0EEENS1_21CollectiveEpilogueFwdINS6_IJSA_SC_SB_EEES9_SE_SG_Li256ELb0ELb1ELb1ELb0EEENS1_19SingleTileSchedulerILb0ELb1ELb1ELi128EEEEEEEEEvNT_6ParamsE,@"STO_CUDA_ENTRY STV_DEFAULT"
_ZN7cutlass13device_kernelIN5flash11enable_sm90INS1_16FlashAttnFwdSm90INS1_25CollectiveMainloopFwdSm90ILi2EN4cute5tupleIJNS5_1CILi1EEES8_S8_EEENS6_IJNS7_ILi128EEENS7_ILi112EEENS7_ILi192EEEEEELi192ENS_10bfloat16_tEfNS_4arch4Sm90ELb0ELb0ELb1ELb0ELb0ELb0ELb0ELb1ELb1ELb1ELb1ELb0EEENS1_21CollectiveEpilogueFwdINS6_IJSA_SC_SB_EEES9_SE_SG_Li256ELb0ELb1ELb1ELb0EEENS1_19SingleTileSchedulerILb0ELb1ELb1ELi128EEEEEEEEEvNT_6ParamsE:
[----:B------:R-:W-:Y:S01]  /*0000*/  LDC R1, c[0x0][0x37c] ;  /* 0x0000df00ff017b82 */ /* 0x000fe20000000800 */
[----:B------:R-:W-:Y:S05]  /*0010*/  EXIT ;  /* 0x000000000000794d */ /* 0x000fea0003800000 */
.L_x_0:
[----:B------:R-:W-:-:S00]  /*0020*/  BRA `(.L_x_0) ;  /* 0xfffffffc00fc7947 */ /* 0x000fc0000383ffff */
[----:B------:R-:W-:-:S00]  /*0030*/  NOP ;  /* 0x0000000000007918 */ /* 0x000fc00000000000 */
        /* <DEDUP_REMOVED lines=12> */
.L_x_9:


//--------------------- .text._ZN7cutlass13device_kernelIN5flash11enable_sm90INS1_16FlashAttnFwdSm90INS1_25CollectiveMainloopFwdSm90ILi2EN4cute5tupleIJNS5_1CILi1EEES8_S8_EEENS6_IJNS7_ILi128EEENS7_ILi112EEENS7_ILi192EEEEEELi192ENS_10bfloat16_tEfNS_4arch4Sm90ELb0ELb0ELb1ELb1ELb0ELb0ELb0ELb1ELb1ELb1ELb1ELb0EEENS1_21CollectiveEpilogueFwdINS6_IJSA_SC_SB_EEES9_SE_SG_Li256ELb1ELb1ELb1ELb0EEENS1_36VarlenDynamicPersistentTileSchedulerILi128ELi112ELi256ELi128ELb1ELb1ELb1ELb0ELb1ELb1EEEEEEEEEvNT_6ParamsE --------------------------
	.section	.text._ZN7cutlass13device_kernelIN5flash11enable_sm90INS1_16FlashAttnFwdSm90INS1_25CollectiveMainloopFwdSm90ILi2EN4cute5tupleIJNS5_1CILi1EEES8_S8_EEENS6_IJNS7_ILi128EEENS7_ILi112EEENS7_ILi192EEEEEELi192ENS_10bfloat16_tEfNS_4arch4Sm90ELb0ELb0ELb1ELb1ELb0ELb0ELb0ELb1ELb1ELb1ELb1ELb0EEENS1_21CollectiveEpilogueFwdINS6_IJSA_SC_SB_EEES9_SE_SG_Li256ELb1ELb1ELb1ELb0EEENS1_36VarlenDynamicPersistentTileSchedulerILi128ELi112ELi256ELi128ELb1ELb1ELb1ELb0ELb1ELb1EEEEEEEEEvNT_6ParamsE,"ax",@progbits
	.align	128
.text._ZN7cutlass13device_kernelIN5flash11enable_sm90INS1_16FlashAttnFwdSm90INS1_25CollectiveMainloopFwdSm90ILi2EN4cute5tupleIJNS5_1CILi1EEES8_S8_EEENS6_IJNS7_ILi128EEENS7_ILi112EEENS7_ILi192EEEEEELi192ENS_10bfloat16_tEfNS_4arch4Sm90ELb0ELb0ELb1ELb1ELb0ELb0ELb0ELb1ELb1ELb1ELb1ELb0EEENS1_21CollectiveEpilogueFwdINS6_IJSA_SC_SB_EEES9_SE_SG_Li256ELb1ELb1ELb1ELb0EEENS1_36VarlenDynamicPersistentTileSchedulerILi128ELi112ELi256ELi128ELb1ELb1ELb1ELb0ELb1ELb1EEEEEEEEEvNT_6ParamsE:
        .type           _ZN7cutlass13device_kernelIN5flash11enable_sm90INS1_16FlashAttnFwdSm90INS1_25CollectiveMainloopFwdSm90ILi2EN4cute5tupleIJNS5_1CILi1EEES8_S8_EEENS6_IJNS7_ILi128EEENS7_ILi112EEENS7_ILi192EEEEEELi192ENS_10bfloat16_tEfNS_4arch4Sm90ELb0ELb0ELb1ELb1ELb0ELb0ELb0ELb1ELb1ELb1ELb1ELb0EEENS1_21CollectiveEpilogueFwdINS6_IJSA_SC_SB_EEES9_SE_SG_Li256ELb1ELb1ELb1ELb0EEENS1_36VarlenDynamicPersistentTileSchedulerILi128ELi112ELi256ELi128ELb1ELb1ELb1ELb0ELb1ELb1EEEEEEEEEvNT_6ParamsE,@function
        .size           _ZN7cutlass13device_kernelIN5flash11enable_sm90INS1_16FlashAttnFwdSm90INS1_25CollectiveMainloopFwdSm90ILi2EN4cute5tupleIJNS5_1CILi1EEES8_S8_EEENS6_IJNS7_ILi128EEENS7_ILi112EEENS7_ILi192EEEEEELi192ENS_10bfloat16_tEfNS_4arch4Sm90ELb0ELb0ELb1ELb1ELb0ELb0ELb0ELb1ELb1ELb1ELb1ELb0EEENS1_21CollectiveEpilogueFwdINS6_IJSA_SC_SB_EEES9_SE_SG_Li256ELb1ELb1ELb1ELb0EEENS1_36VarlenDynamicPersistentTileSchedulerILi128ELi112ELi256ELi128ELb1ELb1ELb1ELb0ELb1ELb1EEEEEEEEEvNT_6ParamsE,(.L_x_10 - _ZN7cutlass13device_kernelIN5flash11enable_sm90INS1_16FlashAttnFwdSm90INS1_25CollectiveMainloopFwdSm90ILi2EN4cute5tupleIJNS5_1CILi1EEES8_S8_EEENS6_IJNS7_ILi128EEENS7_ILi112EEENS7_ILi192EEEEEELi192ENS_10bfloat16_tEfNS_4arch4Sm90ELb0ELb0ELb1ELb1ELb0ELb0ELb0ELb1ELb1ELb1ELb1ELb0EEENS1_21CollectiveEpilogueFwdINS6_IJSA_SC_SB_EEES9_SE_SG_Li256ELb1ELb1ELb1ELb0EEENS1_36VarlenDynamicPersistentTileSchedulerILi128ELi112ELi256ELi128ELb1ELb1ELb1ELb0ELb1ELb1EEEEEEEEEvNT_6ParamsE)
        .other          _ZN7cutlass13device_kernelIN5flash11enable_sm90INS1_16FlashAttnFwdSm90INS1_25CollectiveMainloopFwdSm90ILi2EN4cute5tupleIJNS5_1CILi1EEES8_S8_EEENS6_IJNS7_ILi128EEENS7_ILi112EEENS7_ILi192EEEEEELi192ENS_10bfloat16_tEfNS_4arch4Sm90ELb0ELb0ELb1ELb1ELb0ELb0ELb0ELb1ELb1ELb1ELb1ELb0EEENS1_21CollectiveEpilogueFwdINS6_IJSA_SC_SB_EEES9_SE_SG_Li256ELb1ELb1ELb1ELb0EEENS1_36VarlenDynamicPersistentTileSchedulerILi128ELi112ELi256ELi128ELb1ELb1ELb1ELb0ELb1ELb1EEEEEEEEEvNT_6ParamsE,@"STO_CUDA_ENTRY STV_DEFAULT"
_ZN7cutlass13device_kernelIN5flash11enable_sm90INS1_16FlashAttnFwdSm90INS1_25CollectiveMainloopFwdSm90ILi2EN4cute5tupleIJNS5_1CILi1EEES8_S8_EEENS6_IJNS7_ILi128EEENS7_ILi112EEENS7_ILi192EEEEEELi192ENS_10bfloat16_tEfNS_4arch4Sm90ELb0ELb0ELb1ELb1ELb0ELb0ELb0ELb1ELb1ELb1ELb1ELb0EEENS1_21CollectiveEpilogueFwdINS6_IJSA_SC_SB_EEES9_SE_SG_Li256ELb1ELb1ELb1ELb0EEENS1_36VarlenDynamicPersistentTileSchedulerILi128ELi112ELi256ELi128ELb1ELb1ELb1ELb0ELb1ELb1EEEEEEEEEvNT_6ParamsE:
[----:B------:R-:W-:Y:S01]  /*0000*/  LDC R1, c[0x0][0x37c] ;  /* 0x0000df00ff017b82 */ /* 0x000fe20000000800 */
[----:B------:R-:W-:Y:S05]  /*0010*/  EXIT ;  /* 0x000000000000794d */ /* 0x000fea0003800000 */
.L_x_1:
        /* <DEDUP_REMOVED lines=14> */
.L_x_10:


//--------------------- .text._ZN7cutlass13device_kernelIN5flash11enable_sm90INS1_16FlashAttnFwdSm90INS1_25CollectiveMainloopFwdSm90ILi2EN4cute5tupleIJNS5_1CILi1EEES8_S8_EEENS6_IJNS7_ILi128EEENS7_ILi112EEENS7_ILi192EEEEEELi192ENS_10bfloat16_tEfNS_4arch4Sm90ELb0ELb0ELb1ELb1ELb0ELb1ELb0ELb1ELb1ELb1ELb1ELb0EEENS1_21CollectiveEpilogueFwdINS6_IJSA_SC_SB_EEES9_SE_SG_Li256ELb1ELb1ELb1ELb0EEENS1_36VarlenDynamicPersistentTileSchedulerILi128ELi112ELi256ELi128ELb1ELb1ELb1ELb0ELb1ELb1EEEEEEEEEvNT_6ParamsE --------------------------
	.section	.text._ZN7cutlass13device_kernelIN5flash11enable_sm90INS1_16FlashAttnFwdSm90INS1_25CollectiveMainloopFwdSm90ILi2EN4cute5tupleIJNS5_1CILi1EEES8_S8_EEENS6_IJNS7_ILi128EEENS7_ILi112EEENS7_ILi192EEEEEELi192ENS_10bfloat16_tEfNS_4arch4Sm90ELb0ELb0ELb1ELb1ELb0ELb1ELb0ELb1ELb1ELb1ELb1ELb0EEENS1_21CollectiveEpilogueFwdINS6_IJSA_SC_SB_EEES9_SE_SG_Li256ELb1ELb1ELb1ELb0EEENS1_36VarlenDynamicPersistentTileSchedulerILi128ELi112ELi256ELi128ELb1ELb1ELb1ELb0ELb1ELb1EEEEEEEEEvNT_6ParamsE,"ax",@progbits
	.align	128
.text._ZN7cutlass13device_kernelIN5flash11enable_sm90INS1_16FlashAttnFwdSm90INS1_25CollectiveMainloopFwdSm90ILi2EN4cute5tupleIJNS5_1CILi1EEES8_S8_EEENS6_IJNS7_ILi128EEENS7_ILi112EEENS7_ILi192EEEEEELi192ENS_10bfloat16_tEfNS_4arch4Sm90ELb0ELb0ELb1ELb1ELb0ELb1ELb0ELb1ELb1ELb1ELb1ELb0EEENS1_21CollectiveEpilogueFwdINS6_IJSA_SC_SB_EEES9_SE_SG_Li256ELb1ELb1ELb1ELb0EEENS1_36VarlenDynamicPersistentTileSchedulerILi128ELi112ELi256ELi128ELb1ELb1ELb1ELb0ELb1ELb1EEEEEEEEEvNT_6ParamsE:
        .type           _ZN7cutlass13device_kernelIN5flash11enable_sm90INS1_16FlashAttnFwdSm90INS1_25CollectiveMainloopFwdSm90ILi2EN4cute5tupleIJNS5_1CILi1EEES8_S8_EEENS6_IJNS7_ILi128EEENS7_ILi112EEENS7_ILi192EEEEEELi192ENS_10bfloat16_tEfNS_4arch4Sm90ELb0ELb0ELb1ELb1ELb0ELb1ELb0ELb1ELb1ELb1ELb1ELb0EEENS1_21CollectiveEpilogueFwdINS6_IJSA_SC_SB_EEES9_SE_SG_Li256ELb1ELb1ELb1ELb0EEENS1_36VarlenDynamicPersistentTileSchedulerILi128ELi112ELi256ELi128ELb1ELb1ELb1ELb0ELb1ELb1EEEEEEEEEvNT_6ParamsE,@function
        .size           _ZN7cutlass13device_kernelIN5flash11enable_sm90INS1_16FlashAttnFwdSm90INS1_25CollectiveMainloopFwdSm90ILi2EN4cute5tupleIJNS5_1CILi1EEES8_S8_EEENS6_IJNS7_ILi128EEENS7_ILi112EEENS7_ILi192EEEEEELi192ENS_10bfloat16_tEfNS_4arch4Sm90ELb0ELb0ELb1ELb1ELb0ELb1ELb0ELb1ELb1ELb1ELb1ELb0EEENS1_21CollectiveEpilogueFwdINS6_IJSA_SC_SB_EEES9_SE_SG_Li256ELb1ELb1ELb1ELb0EEENS1_36VarlenDynamicPersistentTileSchedulerILi128ELi112ELi256ELi128ELb1ELb1ELb1ELb0ELb1ELb1EEEEEEEEEvNT_6ParamsE,(.L_x_11 - _ZN7cutlass13device_kernelIN5flash11enable_sm90INS1_16FlashAttnFwdSm90INS1_25CollectiveMainloopFwdSm90ILi2EN4cute5tupleIJNS5_1CILi1EEES8_S8_EEENS6_IJNS7_ILi128EEENS7_ILi112EEENS7_ILi192EEEEEELi192ENS_10bfloat16_tEfNS_4arch4Sm90ELb0ELb0ELb1ELb1ELb0ELb1ELb0ELb1ELb1ELb1ELb1ELb0EEENS1_21CollectiveEpilogueFwdINS6_IJSA_SC_SB_EEES9_SE_SG_Li256ELb1ELb1ELb1ELb0EEENS1_36VarlenDynamicPersistentTileSchedulerILi128ELi112ELi256ELi128ELb1ELb1ELb1ELb0ELb1ELb1EEEEEEEEEvNT_6ParamsE)
        .other          _ZN7cutlass13device_kernelIN5flash11enable_sm90INS1_16FlashAttnFwdSm90INS1_25CollectiveMainloopFwdSm90ILi2EN4cute5tupleIJNS5_1CILi1EEES8_S8_EEENS6_IJNS7_ILi128EEENS7_ILi112EEENS7_ILi192EEEEEELi192ENS_10bfloat16_tEfNS_4arch4Sm90ELb0ELb0ELb1ELb1ELb0ELb1ELb0ELb1ELb1ELb1ELb1ELb0EEENS1_21CollectiveEpilogueFwdINS6_IJSA_SC_SB_EEES9_SE_SG_Li256ELb1ELb1ELb1ELb0EEENS1_36VarlenDynamicPersistentTileSchedulerILi128ELi112ELi256ELi128ELb1ELb1ELb1ELb0ELb1ELb1EEEEEEEEEvNT_6ParamsE,@"STO_CUDA_ENTRY STV_DEFAULT"
_ZN7cutlass13device_kernelIN5flash11enable_sm90INS1_16FlashAttnFwdSm90INS1_25CollectiveMainloopFwdSm90ILi2EN4cute5tupleIJNS5_1CILi1EEES8_S8_EEENS6_IJNS7_ILi128EEENS7_ILi112EEENS7_ILi192EEEEEELi192ENS_10bfloat16_tEfNS_4arch4Sm90ELb0ELb0ELb1ELb1ELb0ELb1ELb0ELb1ELb1ELb1ELb1ELb0EEENS1_21CollectiveEpilogueFwdINS6_IJSA_SC_SB_EEES9_SE_SG_Li256ELb1ELb1ELb1ELb0EEENS1_36VarlenDynamicPersistentTileSchedulerILi128ELi112ELi256ELi128ELb1ELb1ELb1ELb0ELb1ELb1EEEEEEEEEvNT_6ParamsE:
[----:B------:R-:W-:Y:S01]  /*0000*/  LDC R1, c[0x0][0x37c] ;  /* 0x0000df00ff017b82 */ /* 0x000fe20000000800 */
[----:B------:R-:W-:Y:S05]  /*0010*/  EXIT ;  /* 0x000000000000794d */ /* 0x000fea0003800000 */
.L_x_2:
        /* <DEDUP_REMOVED lines=14> */
.L_x_11:


//--------------------- .text._ZN7cutlass13device_kernelIN5flash11enable_sm90INS1_16FlashAttnFwdSm90INS1_25CollectiveMainloopFwdSm90ILi2EN4cute5tupleIJNS5_1CILi1EEES8_S8_EEENS6_IJNS7_ILi128EEENS7_ILi96EEENS7_ILi192EEEEEELi192ENS_10bfloat16_tEfNS_4arch4Sm90ELb0ELb1ELb1ELb0ELb0ELb0ELb0ELb1ELb1ELb1ELb1ELb0EEENS1_21CollectiveEpilogueFwdINS6_IJSA_SC_SB_EEES9_SE_SG_Li256ELb0ELb1ELb1ELb0EEENS1_19SingleTileSchedulerILb0ELb1ELb1ELi128EEEEEEEEEvNT_6ParamsE --------------------------
	.section	.text._ZN7cutlass13device_kernelIN5flash11enable_sm90INS1_16FlashAttnFwdSm90INS1_25CollectiveMainloopFwdSm90ILi2EN4cute5tupleIJNS5_1CILi1EEES8_S8_EEENS6_IJNS7_ILi128EEENS7_ILi96EEENS7_ILi192EEEEEELi192ENS_10bfloat16_tEfNS_4arch4Sm90ELb0ELb1ELb1ELb0ELb0ELb0ELb0ELb1ELb1ELb1ELb1ELb0EEENS1_21CollectiveEpilogueFwdINS6_IJSA_SC_SB_EEES9_SE_SG_Li256ELb0ELb1ELb1ELb0EEENS1_19SingleTileSchedulerILb0ELb1ELb1ELi128EEEEEEEEEvNT_6ParamsE,"ax",@progbits
	.align	128
.text._ZN7cutlass13device_kernelIN5flash11enable_sm90INS1_16FlashAttnFwdSm90INS1_25CollectiveMainloopFwdSm90ILi2EN4cute5tupleIJNS5_1CILi1EEES8_S8_EEENS6_IJNS7_ILi128EEENS7_ILi96EEENS7_ILi192EEEEEELi192ENS_10bfloat16_tEfNS_4arch4Sm90ELb0ELb1ELb1ELb0ELb0ELb0ELb0ELb1ELb1ELb1ELb1ELb0EEENS1_21CollectiveEpilogueFwdINS6_IJSA_SC_SB_EEES9_SE_SG_Li256ELb0ELb1ELb1ELb0EEENS1_19SingleTileSchedulerILb0ELb1ELb1ELi128EEEEEEEEEvNT_6ParamsE:
        .type           _ZN7cutlass13device_kernelIN5flash11enable_sm90INS1_16FlashAttnFwdSm90INS1_25CollectiveMainloopFwdSm90ILi2EN4cute5tupleIJNS5_1CILi1EEES8_S8_EEENS6_IJNS7_ILi128EEENS7_ILi96EEENS7_ILi192EEEEEELi192ENS_10bfloat16_tEfNS_4arch4Sm90ELb0ELb1ELb1ELb0ELb0ELb0ELb0ELb1ELb1ELb1ELb1ELb0EEENS1_21CollectiveEpilogueFwdINS6_IJSA_SC_SB_EEES9_SE_SG_Li256ELb0ELb1ELb1ELb0EEENS1_19SingleTileSchedulerILb0ELb1ELb1ELi128EEEEEEEEEvNT_6ParamsE,@function
        .size           _ZN7cutlass13device_kernelIN5flash11enable_sm90INS1_16FlashAttnFwdSm90INS1_25CollectiveMainloopFwdSm90ILi2EN4cute5tupleIJNS5_1CILi1EEES8_S8_EEENS6_IJNS7_ILi128EEENS7_ILi96EEENS7_ILi192EEEEEELi192ENS_10bfloat16_tEfNS_4arch4Sm90ELb0ELb1ELb1ELb0ELb0ELb0ELb0ELb1ELb1ELb1ELb1ELb0EEENS1_21CollectiveEpilogueFwdINS6_IJSA_SC_SB_EEES9_SE_SG_Li256ELb0ELb1ELb1ELb0EEENS1_19SingleTileSchedulerILb0ELb1ELb1ELi128EEEEEEEEEvNT_6ParamsE,(.L_x_12 - _ZN7cutlass13device_kernelIN5flash11enable_sm90INS1_16FlashAttnFwdSm90INS1_25CollectiveMainloopFwdSm90ILi2EN4cute5tupleIJNS5_1CILi1EEES8_S8_EEENS6_IJNS7_ILi128EEENS7_ILi96EEENS7_ILi192EEEEEELi192ENS_10bfloat16_tEfNS_4arch4Sm90ELb0ELb1ELb1ELb0ELb0ELb0ELb0ELb1ELb1ELb1ELb1ELb0EEENS1_21CollectiveEpilogueFwdINS6_IJSA_SC_SB_EEES9_SE_SG_Li256ELb0ELb1ELb1ELb0EEENS1_19SingleTileSchedulerILb0ELb1ELb1ELi128EEEEEEEEEvNT_6ParamsE)
        .other          _ZN7cutlass13device_kernelIN5flash11enable_sm90INS1_16FlashAttnFwdSm90INS1_25CollectiveMainloopFwdSm90ILi2EN4cute5tupleIJNS5_1CILi1EEES8_S8_EEENS6_IJNS7_ILi128EEENS7_ILi96EEENS7_ILi192EEEEEELi192ENS_10bfloat16_tEfNS_4arch4Sm90ELb0ELb1ELb1ELb0ELb0ELb0ELb0ELb1ELb1ELb1ELb1ELb0EEENS1_21CollectiveEpilogueFwdINS6_IJSA_SC_SB_EEES9_SE_SG_Li256ELb0ELb1ELb1ELb0EEENS1_19SingleTileSchedulerILb0ELb1ELb1ELi128EEEEEEEEEvNT_6ParamsE,@"STO_CUDA_ENTRY STV_DEFAULT"
_ZN7cutlass13device_kernelIN5flash11enable_sm90INS1_16FlashAttnFwdSm90INS1_25CollectiveMainloopFwdSm90ILi2EN4cute5tupleIJNS5_1CILi1EEES8_S8_EEENS6_IJNS7_ILi128EEENS7_ILi96EEENS7_ILi192EEEEEELi192ENS_10bfloat16_tEfNS_4arch4Sm90ELb0ELb1ELb1ELb0ELb0ELb0ELb0ELb1ELb1ELb1ELb1ELb0EEENS1_21CollectiveEpilogueFwdINS6_IJSA_SC_SB_EEES9_SE_SG_Li256ELb0ELb1ELb1ELb0EEENS1_19SingleTileSchedulerILb0ELb1ELb1ELi128EEEEEEEEEvNT_6ParamsE:
[----:B------:R-:W-:Y:S01]  /*0000*/  LDC R1, c[0x0][0x37c] ;  /* 0x0000df00ff017b82 */ /* 0x000fe20000000800 */
[----:B------:R-:W-:Y:S05]  /*0010*/  EXIT ;  /* 0x000000000000794d */ /* 0x000fea0003800000 */
.L_x_3:
        /* <DEDUP_REMOVED lines=14> */
.L_x_12:


//--------------------- .text._ZN7cutlass13device_kernelIN5flash11enable_sm90INS1_16FlashAttnFwdSm90INS1_25CollectiveMainloopFwdSm90ILi2EN4cute5tupleIJNS5_1CILi1EEES8_S8_EEENS6_IJNS7_ILi128EEENS7_ILi96EEENS7_ILi192EEEEEELi192ENS_10bfloat16_tEfNS_4arch4Sm90ELb0ELb1ELb1ELb1ELb0ELb0ELb0ELb1ELb1ELb1ELb1ELb0EEENS1_21CollectiveEpilogueFwdINS6_IJSA_SC_SB_EEES9_SE_SG_Li256ELb1ELb1ELb1ELb0EEENS1_36VarlenDynamicPersistentTileSchedulerILi128ELi96ELi256ELi128ELb1ELb1ELb1ELb1ELb0ELb1EEEEEEEEEvNT_6ParamsE --------------------------
	.section	.text._ZN7cutlass13device_kernelIN5flash11enable_sm90INS1_16FlashAttnFwdSm90INS1_25CollectiveMainloopFwdSm90ILi2EN4cute5tupleIJNS5_1CILi1EEES8_S8_EEENS6_IJNS7_ILi128EEENS7_ILi96EEENS7_ILi192EEEEEELi192ENS_10bfloat16_tEfNS_4arch4Sm90ELb0ELb1ELb1ELb1ELb0ELb0ELb0ELb1ELb1ELb1ELb1ELb0EEENS1_21CollectiveEpilogueFwdINS6_IJSA_SC_SB_EEES9_SE_SG_Li256ELb1ELb1ELb1ELb0EEENS1_36VarlenDynamicPersistentTileSchedulerILi128ELi96ELi256ELi128ELb1ELb1ELb1ELb1ELb0ELb1EEEEEEEEEvNT_6ParamsE,"ax",@progbits
	.align	128
.text._ZN7cutlass13device_kernelIN5flash11enable_sm90INS1_16FlashAttnFwdSm90INS1_25CollectiveMainloopFwdSm90ILi2EN4cute5tupleIJNS5_1CILi1EEES8_S8_EEENS6_IJNS7_ILi128EEENS7_ILi96EEENS7_ILi192EEEEEELi192ENS_10bfloat16_tEfNS_4arch4Sm90ELb0ELb1ELb1ELb1ELb0ELb0ELb0ELb1ELb1ELb1ELb1ELb0EEENS1_21CollectiveEpilogueFwdINS6_IJSA_SC_SB_EEES9_SE_SG_Li256ELb1ELb1ELb1ELb0EEENS1_36VarlenDynamicPersistentTileSchedulerILi128ELi96ELi256ELi128ELb1ELb1ELb1ELb1ELb0ELb1EEEEEEEEEvNT_6ParamsE:
        .type           _ZN7cutlass13device_kernelIN5flash11enable_sm90INS1_16FlashAttnFwdSm90INS1_25CollectiveMainloopFwdSm90ILi2EN4cute5tupleIJNS5_1CILi1EEES8_S8_EEENS6_IJNS7_ILi128EEENS7_ILi96EEENS7_ILi192EEEEEELi192ENS_10bfloat16_tEfNS_4arch4Sm90ELb0ELb1ELb1ELb1ELb0ELb0ELb0ELb1ELb1ELb1ELb1ELb0EEENS1_21CollectiveEpilogueFwdINS6_IJSA_SC_SB_EEES9_SE_SG_Li256ELb1ELb1ELb1ELb0EEENS1_36VarlenDynamicPersistentTileSchedulerILi128ELi96ELi256ELi128ELb1ELb1ELb1ELb1ELb0ELb1EEEEEEEEEvNT_6ParamsE,@function
        .size           _ZN7cutlass13device_kernelIN5flash11enable_sm90INS1_16FlashAttnFwdSm90INS1_25CollectiveMainloopFwdSm90ILi2EN4cute5tupleIJNS5_1CILi1EEES8_S8_EEENS6_IJNS7_ILi128EEENS7_ILi96EEENS7_ILi192EEEEEELi192ENS_10bfloat16_tEfNS_4arch4Sm90ELb0ELb1ELb1ELb1ELb0ELb0ELb0ELb1ELb1ELb1ELb1ELb0EEENS1_21CollectiveEpilogueFwdINS6_IJSA_SC_SB_EEES9_SE_SG_Li256ELb1ELb1ELb1ELb0EEENS1_36VarlenDynamicPersistentTileSchedulerILi128ELi96ELi256ELi128ELb1ELb1ELb1ELb1ELb0ELb1EEEEEEEEEvNT_6ParamsE,(.L_x_13 - _ZN7cutlass13device_kernelIN5flash11enable_sm90INS1_16FlashAttnFwdSm90INS1_25CollectiveMainloopFwdSm90ILi2EN4cute5tupleIJNS5_1CILi1EEES8_S8_EEENS6_IJNS7_ILi128EEENS7_ILi96EEENS7_ILi192EEEEEELi192ENS_10bfloat16_tEfNS_4arch4Sm90ELb0ELb1ELb1ELb1ELb0ELb0ELb0ELb1ELb1ELb1ELb1ELb0EEENS1_21CollectiveEpilogueFwdINS6_IJSA_SC_SB_EEES9_SE_SG_Li256ELb1ELb1ELb1ELb0EEENS1_36VarlenDynamicPersistentTileSchedulerILi128ELi96ELi256ELi128ELb1ELb1ELb1ELb1ELb0ELb1EEEEEEEEEvNT_6ParamsE)
        .other          _ZN7cutlass13device_kernelIN5flash11enable_sm90INS1_16FlashAttnFwdSm90INS1_25CollectiveMainloopFwdSm90ILi2EN4cute5tupleIJNS5_1CILi1EEES8_S8_EEENS6_IJNS7_ILi128EEENS7_ILi96EEENS7_ILi192EEEEEELi192ENS_10bfloat16_tEfNS_4arch4Sm90ELb0ELb1ELb1ELb1ELb0ELb0ELb0ELb1ELb1ELb1ELb1ELb0EEENS1_21CollectiveEpilogueFwdINS6_IJSA_SC_SB_EEES9_SE_SG_Li256ELb1ELb1ELb1ELb0EEENS1_36VarlenDynamicPersistentTileSchedulerILi128ELi96ELi256ELi128ELb1ELb1ELb1ELb1ELb0ELb1EEEEEEEEEvNT_6ParamsE,@"STO_CUDA_ENTRY STV_DEFAULT"
_ZN7cutlass13device_kernelIN5flash11enable_sm90INS1_16FlashAttnFwdSm90INS1_25CollectiveMainloopFwdSm90ILi2EN4cute5tupleIJNS5_1CILi1EEES8_S8_EEENS6_IJNS7_ILi128EEENS7_ILi96EEENS7_ILi192EEEEEELi192ENS_10bfloat16_tEfNS_4arch4Sm90ELb0ELb1ELb1ELb1ELb0ELb0ELb0ELb1ELb1ELb1ELb1ELb0EEENS1_21CollectiveEpilogueFwdINS6_IJSA_SC_SB_EEES9_SE_SG_Li256ELb1ELb1ELb1ELb0EEENS1_36VarlenDynamicPersistentTileSchedulerILi128ELi96ELi256ELi128ELb1ELb1ELb1ELb1ELb0ELb1EEEEEEEEEvNT_6ParamsE:
[----:B------:R-:W-:Y:S01]  /*0000*/  LDC R1, c[0x0][0x37c] ;  /* 0x0000df00ff017b82 */ /* 0x000fe20000000800 */
[----:B------:R-:W-:Y:S05]  /*0010*/  EXIT ;  /* 0x000000000000794d */ /* 0x000fea0003800000 */
.L_x_4:
        /* <DEDUP_REMOVED lines=14> */
.L_x_13:


//--------------------- .text._ZN7cutlass13device_kernelIN5flash11enable_sm90INS1_16FlashAttnFwdSm90INS1_25CollectiveMainloopFwdSm90ILi2EN4cute5tupleIJNS5_1CILi1EEES8_S8_EEENS6_IJNS7_ILi128EEENS7_ILi96EEENS7_ILi192EEEEEELi192ENS_10bfloat16_tEfNS_4arch4Sm90ELb0ELb1ELb1ELb1ELb0ELb1ELb0ELb1ELb1ELb1ELb1ELb0EEENS1_21CollectiveEpilogueFwdINS6_IJSA_SC_SB_EEES9_SE_SG_Li256ELb1ELb1ELb1ELb0EEENS1_36VarlenDynamicPersistentTileSchedulerILi128ELi96ELi256ELi128ELb1ELb1ELb1ELb1ELb0ELb1EEEEEEEEEvNT_6ParamsE --------------------------
	.section	.text._ZN7cutlass13device_kernelIN5flash11enable_sm90INS1_16FlashAttnFwdSm90INS1_25CollectiveMainloopFwdSm90ILi2EN4cute5tupleIJNS5_1CILi1EEES8_S8_EEENS6_IJNS7_ILi128EEENS7_ILi96EEENS7_ILi192EEEEEELi192ENS_10bfloat16_tEfNS_4arch4Sm90ELb0ELb1ELb1ELb1ELb0ELb1ELb0ELb1ELb1ELb1ELb1ELb0EEENS1_21CollectiveEpilogueFwdINS6_IJSA_SC_SB_EEES9_SE_SG_Li256ELb1ELb1ELb1ELb0EEENS1_36VarlenDynamicPersistentTileSchedulerILi128ELi96ELi256ELi128ELb1ELb1ELb1ELb1ELb0ELb1EEEEEEEEEvNT_6ParamsE,"ax",@progbits
	.align	128
.text._ZN7cutlass13device_kernelIN5flash11enable_sm90INS1_16FlashAttnFwdSm90INS1_25CollectiveMainloopFwdSm90ILi2EN4cute5tupleIJNS5_1CILi1EEES8_S8_EEENS6_IJNS7_ILi128EEENS7_ILi96EEENS7_ILi192EEEEEELi192ENS_10bfloat16_tEfNS_4arch4Sm90ELb0ELb1ELb1ELb1ELb0ELb1ELb0ELb1ELb1ELb1ELb1ELb0EEENS1_21CollectiveEpilogueFwdINS6_IJSA_SC_SB_EEES9_SE_SG_Li256ELb1ELb1ELb1ELb0EEENS1_36VarlenDynamicPersistentTileSchedulerILi128ELi96ELi256ELi128ELb1ELb1ELb1ELb1ELb0ELb1EEEEEEEEEvNT_6ParamsE:
        .type           _ZN7cutlass13device_kernelIN5flash11enable_sm90INS1_16FlashAttnFwdSm90INS1_25CollectiveMainloopFwdSm90ILi2EN4cute5tupleIJNS5_1CILi1EEES8_S8_EEENS6_IJNS7_ILi128EEENS7_ILi96EEENS7_ILi192EEEEEELi192ENS_10bfloat16_tEfNS_4arch4Sm90ELb0ELb1ELb1ELb1ELb0ELb1ELb0ELb1ELb1ELb1ELb1ELb0EEENS1_21CollectiveEpilogueFwdINS6_IJSA_SC_SB_EEES9_SE_SG_Li256ELb1ELb1ELb1ELb0EEENS1_36VarlenDynamicPersistentTileSchedulerILi128ELi96ELi256ELi128ELb1ELb1ELb1ELb1ELb0ELb1EEEEEEEEEvNT_6ParamsE,@function
        .size           _ZN7cutlass13device_kernelIN5flash11enable_sm90INS1_16FlashAttnFwdSm90INS1_25CollectiveMainloopFwdSm90ILi2EN4cute5tupleIJNS5_1CILi1EEES8_S8_EEENS6_IJNS7_ILi128EEENS7_ILi96EEENS7_ILi192EEEEEELi192ENS_10bfloat16_tEfNS_4arch4Sm90ELb0ELb1ELb1ELb1ELb0ELb1ELb0ELb1ELb1ELb1ELb1ELb0EEENS1_21CollectiveEpilogueFwdINS6_IJSA_SC_SB_EEES9_SE_SG_Li256ELb1ELb1ELb1ELb0EEENS1_36VarlenDynamicPersistentTileSchedulerILi128ELi96ELi256ELi128ELb1ELb1ELb1ELb1ELb0ELb1EEEEEEEEEvNT_6ParamsE,(.L_x_14 - _ZN7cutlass13device_kernelIN5flash11enable_sm90INS1_16FlashAttnFwdSm90INS1_25CollectiveMainloopFwdSm90ILi2EN4cute5tupleIJNS5_1CILi1EEES8_S8_EEENS6_IJNS7_ILi128EEENS7_ILi96EEENS7_ILi192EEEEEELi192ENS_10bfloat16_tEfNS_4arch4Sm90ELb0ELb1ELb1ELb1ELb0ELb1ELb0ELb1ELb1ELb1ELb1ELb0EEENS1_21CollectiveEpilogueFwdINS6_IJSA_SC_SB_EEES9_SE_SG_Li256ELb1ELb1ELb1ELb0EEENS1_36VarlenDynamicPersistentTileSchedulerILi128ELi96ELi256ELi128ELb1ELb1ELb1ELb1ELb0ELb1EEEEEEEEEvNT_6ParamsE)
        .other          _ZN7cutlass13device_kernelIN5flash11enable_sm90INS1_16FlashAttnFwdSm90INS1_25CollectiveMainloopFwdSm90ILi2EN4cute5tupleIJNS5_1CILi1EEES8_S8_EEENS6_IJNS7_ILi128EEENS7_ILi96EEENS7_ILi192EEEEEELi192ENS_10bfloat16_tEfNS_4arch4Sm90ELb0ELb1ELb1ELb1ELb0ELb1ELb0ELb1ELb1ELb1ELb1ELb0EEENS1_21CollectiveEpilogueFwdINS6_IJSA_SC_SB_EEES9_SE_SG_Li256ELb1ELb1ELb1ELb0EEENS1_36VarlenDynamicPersistentTileSchedulerILi128ELi96ELi256ELi128ELb1ELb1ELb1ELb1ELb0ELb1EEEEEEEEEvNT_6ParamsE,@"STO_CUDA_ENTRY STV_DEFAULT"
_ZN7cutlass13device_kernelIN5flash11enable_sm90INS1_16FlashAttnFwdSm90INS1_25CollectiveMainloopFwdSm90ILi2EN4cute5tupleIJNS5_1CILi1EEES8_S8_EEENS6_IJNS7_ILi128EEENS7_ILi96EEENS7_ILi192EEEEEELi192ENS_10bfloat16_tEfNS_4arch4Sm90ELb0ELb1ELb1ELb1ELb0ELb1ELb0ELb1ELb1ELb1ELb1ELb0EEENS1_21CollectiveEpilogueFwdINS6_IJSA_SC_SB_EEES9_SE_SG_Li256ELb1ELb1ELb1ELb0EEENS1_36VarlenDynamicPersistentTileSchedulerILi128ELi96ELi256ELi128ELb1ELb1ELb1ELb1ELb0ELb1EEEEEEEEEvNT_6ParamsE:
[----:B------:R-:W-:Y:S01]  /*0000*/  LDC R1, c[0x0][0x37c] ;  /* 0x0000df00ff017b82 */ /* 0x000fe20000000800 */
[----:B------:R-:W-:Y:S05]  /*0010*/  EXIT ;  /* 0x000000000000794d */ /* 0x000fea0003800000 */
.L_x_5:
        /* <DEDUP_REMOVED lines=14> */
.L_x_14:


//--------------------- .text._ZN7cutlass13device_kernelIN5flash11enable_sm90INS1_16FlashAttnFwdSm90INS1_25CollectiveMainloopFwdSm90ILi2EN4cute5tupleIJNS5_1CILi1EEES8_S8_EEENS6_IJNS7_ILi128EEENS7_ILi112EEENS7_ILi192EEEEEELi192ENS_10bfloat16_tEfNS_4arch4Sm90ELb1ELb0ELb1ELb0ELb0ELb0ELb0ELb1ELb1ELb1ELb1ELb0EEENS1_21CollectiveEpilogueFwdINS6_IJSA_SC_SB_EEES9_SE_SG_Li256ELb0ELb1ELb1ELb0EEENS1_19SingleTileSchedulerILb0ELb1ELb1ELi128EEEEEEEEEvNT_6ParamsE --------------------------
	.section	.text._ZN7cutlass13device_kernelIN5flash11enable_sm90INS1_16FlashAttnFwdSm90INS1_25CollectiveMainloopFwdSm90ILi2EN4cute5tupleIJNS5_1CILi1EEES8_S8_EEENS6_IJNS7_ILi128EEENS7_ILi112EEENS7_ILi192EEEEEELi192ENS_10bfloat16_tEfNS_4arch4Sm90ELb1ELb0ELb1ELb0ELb0ELb0ELb0ELb1ELb1ELb1ELb1ELb0EEENS1_21CollectiveEpilogueFwdINS6_IJSA_SC_SB_EEES9_SE_SG_Li256ELb0ELb1ELb1ELb0EEENS1_19SingleTileSchedulerILb0ELb1ELb1ELi128EEEEEEEEEvNT_6ParamsE,"ax",@progbits
	.align	128
.text._ZN7cutlass13device_kernelIN5flash11enable_sm90INS1_16FlashAttnFwdSm90INS1_25CollectiveMainloopFwdSm90ILi2EN4cute5tupleIJNS5_1CILi1EEES8_S8_EEENS6_IJNS7_ILi128EEENS7_ILi112EEENS7_ILi192EEEEEELi192ENS_10bfloat16_tEfNS_4arch4Sm90ELb1ELb0ELb1ELb0ELb0ELb0ELb0ELb1ELb1ELb1ELb1ELb0EEENS1_21CollectiveEpilogueFwdINS6_IJSA_SC_SB_EEES9_SE_SG_Li256ELb0ELb1ELb1ELb0EEENS1_19SingleTileSchedulerILb0ELb1ELb1ELi128EEEEEEEEEvNT_6ParamsE:
        .type           _ZN7cutlass13device_kernelIN5flash11enable_sm90INS1_16FlashAttnFwdSm90INS1_25CollectiveMainloopFwdSm90ILi2EN4cute5tupleIJNS5_1CILi1EEES8_S8_EEENS6_IJNS7_ILi128EEENS7_ILi112EEENS7_ILi192EEEEEELi192ENS_10bfloat16_tEfNS_4arch4Sm90ELb1ELb0ELb1ELb0ELb0ELb0ELb0ELb1ELb1ELb1ELb1ELb0EEENS1_21CollectiveEpilogueFwdINS6_IJSA_SC_SB_EEES9_SE_SG_Li256ELb0ELb1ELb1ELb0EEENS1_19SingleTileSchedulerILb0ELb1ELb1ELi128EEEEEEEEEvNT_6ParamsE,@function
        .size           _ZN7cutlass13device_kernelIN5flash11enable_sm90INS1_16FlashAttnFwdSm90INS1_25CollectiveMainloopFwdSm90ILi2EN4cute5tupleIJNS5_1CILi1EEES8_S8_EEENS6_IJNS7_ILi128EEENS7_ILi112EEENS7_ILi192EEEEEELi192ENS_10bfloat16_tEfNS_4arch4Sm90ELb1ELb0ELb1ELb0ELb0ELb0ELb0ELb1ELb1ELb1ELb1ELb0EEENS1_21CollectiveEpilogueFwdINS6_IJSA_SC_SB_EEES9_SE_SG_Li256ELb0ELb1ELb1ELb0EEENS1_19SingleTileSchedulerILb0ELb1ELb1ELi128EEEEEEEEEvNT_6ParamsE,(.L_x_15 - _ZN7cutlass13device_kernelIN5flash11enable_sm90INS1_16FlashAttnFwdSm90INS1_25CollectiveMainloopFwdSm90ILi2EN4cute5tupleIJNS5_1CILi1EEES8_S8_EEENS6_IJNS7_ILi128EEENS7_ILi112EEENS7_ILi192EEEEEELi192ENS_10bfloat16_tEfNS_4arch4Sm90ELb1ELb0ELb1ELb0ELb0ELb0ELb0ELb1ELb1ELb1ELb1ELb0EEENS1_21CollectiveEpilogueFwdINS6_IJSA_SC_SB_EEES9_SE_SG_Li256ELb0ELb1ELb1ELb0EEENS1_19SingleTileSchedulerILb0ELb1ELb1ELi128EEEEEEEEEvNT_6ParamsE)
        .other          _ZN7cutlass13device_kernelIN5flash11enable_sm90INS1_16FlashAttnFwdSm90INS1_25CollectiveMainloopFwdSm90ILi2EN4cute5tupleIJNS5_1CILi1EEES8_S8_EEENS6_IJNS7_ILi128EEENS7_ILi112EEENS7_ILi192EEEEEELi192ENS_10bfloat16_tEfNS_4arch4Sm90ELb1ELb0ELb1ELb0ELb0ELb0ELb0ELb1ELb1ELb1ELb1ELb0EEENS1_21CollectiveEpilogueFwdINS6_IJSA_SC_SB_EEES9_SE_SG_Li256ELb0ELb1ELb1ELb0EEENS1_19SingleTileSchedulerILb0ELb1ELb1ELi128EEEEEEEEEvNT_6ParamsE,@"STO_CUDA_ENTRY STV_DEFAULT"
_ZN7cutlass13device_kernelIN5flash11enable_sm90INS1_16FlashAttnFwdSm90INS1_25CollectiveMainloopFwdSm90ILi2EN4cute5tupleIJNS5_1CILi1EEES8_S8_EEENS6_IJNS7_ILi128EEENS7_ILi112EEENS7_ILi192EEEEEELi192ENS_10bfloat16_tEfNS_4arch4Sm90ELb1ELb0ELb1ELb0ELb0ELb0ELb0ELb1ELb1ELb1ELb1ELb0EEENS1_21CollectiveEpilogueFwdINS6_IJSA_SC_SB_EEES9_SE_SG_Li256ELb0ELb1ELb1ELb0EEENS1_19SingleTileSchedulerILb0ELb1ELb1ELi128EEEEEEEEEvNT_6ParamsE:
[----:B------:R-:W-:Y:S01]  /*0000*/  LDC R1, c[0x0][0x37c] ;  /* 0x0000df00ff017b82 */ /* 0x000fe20000000800 */
[----:B------:R-:W-:Y:S05]  /*0010*/  EXIT ;  /* 0x000000000000794d */ /* 0x000fea0003800000 */
.L_x_6:
        /* <DEDUP_REMOVED lines=14> */
.L_x_15:


//--------------------- .text._ZN7cutlass13device_kernelIN5flash11enable_sm90INS1_16FlashAttnFwdSm90INS1_25CollectiveMainloopFwdSm90ILi2EN4cute5tupleIJNS5_1CILi1EEES8_S8_EEENS6_IJNS7_ILi128EEENS7_ILi112EEENS7_ILi192EEEEEELi192ENS_10bfloat16_tEfNS_4arch4Sm90ELb1ELb0ELb1ELb1ELb0ELb0ELb0ELb1ELb1ELb1ELb1ELb0EEENS1_21CollectiveEpilogueFwdINS6_IJSA_SC_SB_EEES9_SE_SG_Li256ELb1ELb1ELb1ELb0EEENS1_36VarlenDynamicPersistentTileSchedulerILi128ELi112ELi256ELi128ELb1ELb1ELb1ELb1ELb1ELb1EEEEEEEEEvNT_6ParamsE --------------------------
	.section	.text._ZN7cutlass13device_kernelIN5flash11enable_sm90INS1_16FlashAttnFwdSm90INS1_25CollectiveMainloopFwdSm90ILi2EN4cute5tupleIJNS5_1CILi1EEES8_S8_EEENS6_IJNS7_ILi128EEENS7_ILi112EEENS7_ILi192EEEEEELi192ENS_10bfloat16_tEfNS_4arch4Sm90ELb1ELb0ELb1ELb1ELb0ELb0ELb0ELb1ELb1ELb1ELb1ELb0EEENS1_21CollectiveEpilogueFwdINS6_IJSA_SC_SB_EEES9_SE_SG_Li256ELb1ELb1ELb1ELb0EEENS1_36VarlenDynamicPersistentTileSchedulerILi128ELi112ELi256ELi128ELb1ELb1ELb1ELb1ELb1ELb1EEEEEEEEEvNT_6ParamsE,"ax",@progbits
	.align	128
.text._ZN7cutlass13device_kernelIN5flash11enable_sm90INS1_16FlashAttnFwdSm90INS1_25CollectiveMainloopFwdSm90ILi2EN4cute5tupleIJNS5_1CILi1EEES8_S8_EEENS6_IJNS7_ILi128EEENS7_ILi112EEENS7_ILi192EEEEEELi192ENS_10bfloat16_tEfNS_4arch4Sm90ELb1ELb0ELb1ELb1ELb0ELb0ELb0ELb1ELb1ELb1ELb1ELb0EEENS1_21CollectiveEpilogueFwdINS6_IJSA_SC_SB_EEES9_SE_SG_Li256ELb1ELb1ELb1ELb0EEENS1_36VarlenDynamicPersistentTileSchedulerILi128ELi112ELi256ELi128ELb1ELb1ELb1ELb1ELb1ELb1EEEEEEEEEvNT_6ParamsE:
        .type           _ZN7cutlass13device_kernelIN5flash11enable_sm90INS1_16FlashAttnFwdSm90INS1_25CollectiveMainloopFwdSm90ILi2EN4cute5tupleIJNS5_1CILi1EEES8_S8_EEENS6_IJNS7_ILi128EEENS7_ILi112EEENS7_ILi192EEEEEELi192ENS_10bfloat16_tEfNS_4arch4Sm90ELb1ELb0ELb1ELb1ELb0ELb0ELb0ELb1ELb1ELb1ELb1ELb0EEENS1_21CollectiveEpilogueFwdINS6_IJSA_SC_SB_EEES9_SE_SG_Li256ELb1ELb1ELb1ELb0EEENS1_36VarlenDynamicPersistentTileSchedulerILi128ELi112ELi256ELi128ELb1ELb1ELb1ELb1ELb1ELb1EEEEEEEEEvNT_6ParamsE,@function
        .size           _ZN7cutlass13device_kernelIN5flash11enable_sm90INS1_16FlashAttnFwdSm90INS1_25CollectiveMainloopFwdSm90ILi2EN4cute5tupleIJNS5_1CILi1EEES8_S8_EEENS6_IJNS7_ILi128EEENS7_ILi112EEENS7_ILi192EEEEEELi192ENS_10bfloat16_tEfNS_4arch4Sm90ELb1ELb0ELb1ELb1ELb0ELb0ELb0ELb1ELb1ELb1ELb1ELb0EEENS1_21CollectiveEpilogueFwdINS6_IJSA_SC_SB_EEES9_SE_SG_Li256ELb1ELb1ELb1ELb0EEENS1_36VarlenDynamicPersistentTileSchedulerILi128ELi112ELi256ELi128ELb1ELb1ELb1ELb1ELb1ELb1EEEEEEEEEvNT_6ParamsE,(.L_x_16 - _ZN7cutlass13device_kernelIN5flash11enable_sm90INS1_16FlashAttnFwdSm90INS1_25CollectiveMainloopFwdSm90ILi2EN4cute5tupleIJNS5_1CILi1EEES8_S8_EEENS6_IJNS7_ILi128EEENS7_ILi112EEENS7_ILi192EEEEEELi192ENS_10bfloat16_tEfNS_4arch4Sm90ELb1ELb0ELb1ELb1ELb0ELb0ELb0ELb1ELb1ELb1ELb1ELb0EEENS1_21CollectiveEpilogueFwdINS6_IJSA_SC_SB_EEES9_SE_SG_Li256ELb1ELb1ELb1ELb0EEENS1_36VarlenDynamicPersistentTileSchedulerILi128ELi112ELi256ELi128ELb1ELb1ELb1ELb1ELb1ELb1EEEEEEEEEvNT_6ParamsE)
        .other          _ZN7cutlass13device_kernelIN5flash11enable_sm90INS1_16FlashAttnFwdSm90INS1_25CollectiveMainloopFwdSm90ILi2EN4cute5tupleIJNS5_1CILi1EEES8_S8_EEENS6_IJNS7_ILi128EEENS7_ILi112EEENS7_ILi192EEEEEELi192ENS_10bfloat16_tEfNS_4arch4Sm90ELb1ELb0ELb1ELb1ELb0ELb0ELb0ELb1ELb1ELb1ELb1ELb0EEENS1_21CollectiveEpilogueFwdINS6_IJSA_SC_SB_EEES9_SE_SG_Li256ELb1ELb1ELb1ELb0EEENS1_36VarlenDynamicPersistentTileSchedulerILi128ELi112ELi256ELi128ELb1ELb1ELb1ELb1ELb1ELb1EEEEEEEEEvNT_6ParamsE,@"STO_CUDA_ENTRY STV_DEFAULT"
_ZN7cutlass13device_kernelIN5flash11enable_sm90INS1_16FlashAttnFwdSm90INS1_25CollectiveMainloopFwdSm90ILi2EN4cute5tupleIJNS5_1CILi1EEES8_S8_EEENS6_IJNS7_ILi128EEENS7_ILi112EEENS7_ILi192EEEEEELi192ENS_10bfloat16_tEfNS_4arch4Sm90ELb1ELb0ELb1ELb1ELb0ELb0ELb0ELb1ELb1ELb1ELb1ELb0EEENS1_21CollectiveEpilogueFwdINS6_IJSA_SC_SB_EEES9_SE_SG_Li256ELb1ELb1ELb1ELb0EEENS1_36VarlenDynamicPersistentTileSchedulerILi128ELi112ELi256ELi128ELb1ELb1ELb1ELb1ELb1ELb1EEEEEEEEEvNT_6ParamsE:
[----:B------:R-:W-:Y:S01]  /*0000*/  LDC R1, c[0x0][0x37c] ;  /* 0x0000df00ff017b82 */ /* 0x000fe20000000800 */
[----:B------:R-:W-:Y:S05]  /*0010*/  EXIT ;  /* 0x000000000000794d */ /* 0x000fea0003800000 */
.L_x_7:
        /* <DEDUP_REMOVED lines=14> */
.L_x_16:


//--------------------- .text._ZN7cutlass13device_kernelIN5flash11enable_sm90INS1_16FlashAttnFwdSm90INS1_25CollectiveMainloopFwdSm90ILi2EN4cute5tupleIJNS5_1CILi1EEES8_S8_EEENS6_IJNS7_ILi128EEENS7_ILi112EEENS7_ILi192EEEEEELi192ENS_10bfloat16_tEfNS_4arch4Sm90ELb1ELb0ELb1ELb1ELb0ELb1ELb0ELb1ELb1ELb1ELb1ELb0EEENS1_21CollectiveEpilogueFwdINS6_IJSA_SC_SB_EEES9_SE_SG_Li256ELb1ELb1ELb1ELb0EEENS1_36VarlenDynamicPersistentTileSchedulerILi128ELi112ELi256ELi128ELb1ELb1ELb1ELb1ELb1ELb1EEEEEEEEEvNT_6ParamsE --------------------------
	.section	.text._ZN7cutlass13device_kernelIN5flash11enable_sm90INS1_16FlashAttnFwdSm90INS1_25CollectiveMainloopFwdSm90ILi2EN4cute5tupleIJNS5_1CILi1EEES8_S8_EEENS6_IJNS7_ILi128EEENS7_ILi112EEENS7_ILi192EEEEEELi192ENS_10bfloat16_tEfNS_4arch4Sm90ELb1ELb0ELb1ELb1ELb0ELb1ELb0ELb1ELb1ELb1ELb1ELb0EEENS1_21CollectiveEpilogueFwdINS6_IJSA_SC_SB_EEES9_SE_SG_Li256ELb1ELb1ELb1ELb0EEENS1_36VarlenDynamicPersistentTileSchedulerILi128ELi112ELi256ELi128ELb1ELb1ELb1ELb1ELb1ELb1EEEEEEEEEvNT_6ParamsE,"ax",@progbits
	.align	128
.text._ZN7cutlass13device_kernelIN5flash11enable_sm90INS1_16FlashAttnFwdSm90INS1_25CollectiveMainloopFwdSm90ILi2EN4cute5tupleIJNS5_1CILi1EEES8_S8_EEENS6_IJNS7_ILi128EEENS7_ILi112EEENS7_ILi192EEEEEELi192ENS_10bfloat16_tEfNS_4arch4Sm90ELb1ELb0ELb1ELb1ELb0ELb1ELb0ELb1ELb1ELb1ELb1ELb0EEENS1_21CollectiveEpilogueFwdINS6_IJSA_SC_SB_EEES9_SE_SG_Li256ELb1ELb1ELb1ELb0EEENS1_36VarlenDynamicPersistentTileSchedulerILi128ELi112ELi256ELi128ELb1ELb1ELb1ELb1ELb1ELb1EEEEEEEEEvNT_6ParamsE:
        .type           _ZN7cutlass13device_kernelIN5flash11enable_sm90INS1_16FlashAttnFwdSm90INS1_25CollectiveMainloopFwdSm90ILi2EN4cute5tupleIJNS5_1CILi1EEES8_S8_EEENS6_IJNS7_ILi128EEENS7_ILi112EEENS7_ILi192EEEEEELi192ENS_10bfloat16_tEfNS_4arch4Sm90ELb1ELb0ELb1ELb1ELb0ELb1ELb0ELb1ELb1ELb1ELb1ELb0EEENS1_21CollectiveEpilogueFwdINS6_IJSA_SC_SB_EEES9_SE_SG_Li256ELb1ELb1ELb1ELb0EEENS1_36VarlenDynamicPersistentTileSchedulerILi128ELi112ELi256ELi128ELb1ELb1ELb1ELb1ELb1ELb1EEEEEEEEEvNT_6ParamsE,@function
        .size           _ZN7cutlass13device_kernelIN5flash11enable_sm90INS1_16FlashAttnFwdSm90INS1_25CollectiveMainloopFwdSm90ILi2EN4cute5tupleIJNS5_1CILi1EEES8_S8_EEENS6_IJNS7_ILi128EEENS7_ILi112EEENS7_ILi192EEEEEELi192ENS_10bfloat16_tEfNS_4arch4Sm90ELb1ELb0ELb1ELb1ELb0ELb1ELb0ELb1ELb1ELb1ELb1ELb0EEENS1_21CollectiveEpilogueFwdINS6_IJSA_SC_SB_EEES9_SE_SG_Li256ELb1ELb1ELb1ELb0EEENS1_36VarlenDynamicPersistentTileSchedulerILi128ELi112ELi256ELi128ELb1ELb1ELb1ELb1ELb1ELb1EEEEEEEEEvNT_6ParamsE,(.L_x_17 - _ZN7cutlass13device_kernelIN5flash11enable_sm90INS1_16FlashAttnFwdSm90INS1_25CollectiveMainloopFwdSm90ILi2EN4cute5tupleIJNS5_1CILi1EEES8_S8_EEENS6_IJNS7_ILi128EEENS7_ILi112EEENS7_ILi192EEEEEELi192ENS_10bfloat16_tEfNS_4arch4Sm90ELb1ELb0ELb1ELb1ELb0ELb1ELb0ELb1ELb1ELb1ELb1ELb0EEENS1_21CollectiveEpilogueFwdINS6_IJSA_SC_SB_EEES9_SE_SG_Li256ELb1ELb1ELb1ELb0EEENS1_36VarlenDynamicPersistentTileSchedulerILi128ELi112ELi256ELi128ELb1ELb1ELb1ELb1ELb1ELb1EEEEEEEEEvNT_6ParamsE)
        .other          _ZN7cutlass13device_kernelIN5flash11enable_sm90INS1_16FlashAttnFwdSm90INS1_25CollectiveMainloopFwdSm90ILi2EN4cute5tupleIJNS5_1CILi1EEES8_S8_EEENS6_IJNS7_ILi128EEENS7_ILi112EEENS7_ILi192EEEEEELi192ENS_10bfloat16_tEfNS_4arch4Sm90ELb1ELb0ELb1ELb1ELb0ELb1ELb0ELb1ELb1ELb1ELb1ELb0EEENS1_21CollectiveEpilogueFwdINS6_IJSA_SC_SB_EEES9_SE_SG_Li256ELb1ELb1ELb1ELb0EEENS1_36VarlenDynamicPersistentTileSchedulerILi128ELi112ELi256ELi128ELb1ELb1ELb1ELb1ELb1ELb1EEEEEEEEEvNT_6ParamsE,@"STO_CUDA_ENTRY STV_DEFAULT"
_ZN7cutlass13device_kernelIN5flash11enable_sm90INS1_16FlashAttnFwdSm90INS1_25CollectiveMainloopFwdSm90ILi2EN4cute5tupleIJNS5_1CILi1EEES8_S8_EEENS6_IJNS7_ILi128EEENS7_ILi112EEENS7_ILi192EEEEEELi192ENS_10bfloat16_tEfNS_4arch4Sm90ELb1ELb0ELb1ELb1ELb0ELb1ELb0ELb1ELb1ELb1ELb1ELb0EEENS1_21CollectiveEpilogueFwdINS6_IJSA_SC_SB_EEES9_SE_SG_Li256ELb1ELb1ELb1ELb0EEENS1_36VarlenDynamicPersistentTileSchedulerILi128ELi112ELi256ELi128ELb1ELb1ELb1ELb1ELb1ELb1EEEEEEEEEvNT_6ParamsE:
[----:B------:R-:W-:Y:S01]  /*0000*/  LDC R1, c[0x0][0x37c] ;  /* 0x0000df00ff017b82 */ /* 0x000fe20000000800 */
[----:B------:R-:W-:Y:S05]  /*0010*/  EXIT ;  /* 0x000000000000794d */ /* 0x000fea0003800000 */
.L_x_8:
        /* <DEDUP_REMOVED lines=14> */
.L_x_17:


//--------------------- .nv.shared.reserved.0     --------------------------
	.section	.nv.shared.reserved.0,"aw",@nobits
	.weak		__nv_reservedSMEM_offset_0_alias
	.size		__nv_reservedSMEM_offset_0_alias, 0, 64
	.other		__nv_reservedSMEM_offset_0_alias,@"STO_CUDA_RESERVED_SHARED STV_DEFAULT"
__nv_reservedSMEM_offset_0_alias:
	.zero		0
	.zero		64


//--------------------- .nv.global                --------------------------
	.section	.nv.global,"aw",@nobits
.nv.global:
	.type		_ZN80_INTERNAL_0922055a_44_flash_fwd_hdim192_bf16_split_softcap_sm90_cu_744032ad_33724cute1_E,@object
	.size		_ZN80_INTERNAL_0922055a_44_flash_fwd_hdim192_bf16_split_softcap_sm90_cu_744032ad_33724cute1_E,(_ZN80_INTERNAL_0922055a_44_flash_fwd_hdim192_bf16_split_softcap_sm90_cu_744032ad_33724cuda3std3__45__cpo6cbeginE - _ZN80_INTERNAL_0922055a_44_flash_fwd_hdim192_bf16_split_softcap_sm90_cu_744032ad_33724cute1_E)
_ZN80_INTERNAL_0922055a_44_flash_fwd_hdim192_bf16_split_softcap_sm90_cu_744032ad_33724cute1_E:
	.zero		1
	.type		_ZN80_INTERNAL_0922055a_44_flash_fwd_hdim192_bf16_split_softcap_sm90_cu_744032ad_33724cuda3std3__45__cpo6cbeginE,@object
	.size		_ZN80_INTERNAL_0922055a_44_flash_fwd_hdim192_bf16_split_softcap_sm90_cu_744032ad_33724cuda3std3__45__cpo6cbeginE,(_ZN80_INTERNAL_0922055a_44_flash_fwd_hdim192_bf16_split_softcap_sm90_cu_744032ad_33724cuda3std3__48in_placeE - _ZN80_INTERNAL_0922055a_44_flash_fwd_hdim192_bf16_split_softcap_sm90_cu_744032ad_33724cuda3std3__45__cpo6cbeginE)
_ZN80_INTERNAL_0922055a_44_flash_fwd_hdim192_bf16_split_softcap_sm90_cu_744032ad_33724cuda3std3__45__cpo6cbeginE:
	.zero		1
	.type		_ZN80_INTERNAL_0922055a_44_flash_fwd_hdim192_bf16_split_softcap_sm90_cu_744032ad_33724cuda3std3__48in_placeE,@object
	.size		_ZN80_INTERNAL_0922055a_44_flash_fwd_hdim192_bf16_split_softcap_sm90_cu_744032ad_33724cuda3std3__48in_placeE,(_ZN80_INTERNAL_0922055a_44_flash_fwd_hdim192_bf16_split_softcap_sm90_cu_744032ad_33724cuda3std6ranges3__45__cpo9iter_moveE - _ZN80_INTERNAL_0922055a_44_flash_fwd_hdim192_bf16_split_softcap_sm90_cu_744032ad_33724cuda3std3__48in_placeE)
_ZN80_INTERNAL_0922055a_44_flash_fwd_hdim192_bf16_split_softcap_sm90_cu_744032ad_33724cuda3std3__48in_placeE:
	.zero		1
	.type		_ZN80_INTERNAL_0922055a_44_flash_fwd_hdim192_bf16_split_softcap_sm90_cu_744032ad_33724cuda3std6ranges3__45__cpo9iter_moveE,@object
	.size		_ZN80_INTERNAL_0922055a_44_flash_fwd_hdim192_bf16_split_softcap_sm90_cu_744032ad_33724cuda3std6ranges3__45__cpo9iter_moveE,(_ZN80_INTERNAL_0922055a_44_flash_fwd_hdim192_bf16_split_softcap_sm90_cu_744032ad_33724cuda3std3__45__cpo5beginE - _ZN80_INTERNAL_0922055a_44_flash_fwd_hdim192_bf16_split_softcap_sm90_cu_744032ad_33724cuda3std6ranges3__45__cpo9iter_moveE)
_ZN80_INTERNAL_0922055a_44_flash_fwd_hdim192_bf16_split_softcap_sm90_cu_744032ad_33724cuda3std6ranges3__45__cpo9iter_moveE:
	.zero		1
	.type		_ZN80_INTERNAL_0922055a_44_flash_fwd_hdim192_bf16_split_softcap_sm90_cu_744032ad_33724cuda3std3__45__cpo5beginE,@object
	.size		_ZN80_INTERNAL_0922055a_44_flash_fwd_hdim192_bf16_split_softcap_sm90_cu_744032ad_33724cuda3std3__45__cpo5beginE,(_ZN80_INTERNAL_0922055a_44_flash_fwd_hdim192_bf16_split_softcap_sm90_cu_744032ad_33724cuda3std3__482_GLOBAL__N__0922055a_44_flash_fwd_hdim192_bf16_split_softcap_sm90_cu_744032ad_33726ignoreE - _ZN80_INTERNAL_0922055a_44_flash_fwd_hdim192_bf16_split_softcap_sm90_cu_744032ad_33724cuda3std3__45__cpo5beginE)
_ZN80_INTERNAL_0922055a_44_flash_fwd_hdim192_bf16_split_softcap_sm90_cu_744032ad_33724cuda3std3__45__cpo5beginE:
	.zero		1
	.type		_ZN80_INTERNAL_0922055a_44_flash_fwd_hdim192_bf16_split_softcap_sm90_cu_744032ad_33724cuda3std3__482_GLOBAL__N__0922055a_44_flash_fwd_hdim192_bf16_split_softcap_sm90_cu_744032ad_33726ignoreE,@object
	.size		_ZN80_INTERNAL_0922055a_44_flash_fwd_hdim192_bf16_split_softcap_sm90_cu_744032ad_33724cuda3std3__482_GLOBAL__N__0922055a_44_flash_fwd_hdim192_bf16_split_softcap_sm90_cu_744032ad_33726ignoreE,(_ZN80_INTERNAL_0922055a_44_flash_fwd_hdim192_bf16_split_softcap_sm90_cu_744032ad_33724cute7productE - _ZN80_INTERNAL_0922055a_44_flash_fwd_hdim192_bf16_split_softcap_sm90_cu_744032ad_33724cuda3std3__482_GLOBAL__N__0922055a_44_flash_fwd_hdim192_bf16_split_softcap_sm90_cu_744032ad_33726ignoreE)
_ZN80_INTERNAL_0922055a_44_flash_fwd_hdim192_bf16_split_softcap_sm90_cu_744032ad_33724cuda3std3__482_GLOBAL__N__0922055a_44_flash_fwd_hdim192_bf16_split_softcap_sm90_cu_744032ad_33726ignoreE:
	.zero		1
	.type		_ZN80_INTERNAL_0922055a_44_flash_fwd_hdim192_bf16_split_softcap_sm90_cu_744032ad_33724cute7productE,@object
	.size		_ZN80_INTERNAL_0922055a_44_flash_fwd_hdim192_bf16_split_softcap_sm90_cu_744032ad_33724cute7productE,(_ZN80_INTERNAL_0922055a_44_flash_fwd_hdim192_bf16_split_softcap_sm90_cu_744032ad_33724cuda3std3__45__cpo3endE - _ZN80_INTERNAL_0922055a_44_flash_fwd_hdim192_bf16_split_softcap_sm90_cu_744032ad_33724cute7productE)
_ZN80_INTERNAL_0922055a_44_flash_fwd_hdim192_bf16_split_softcap_sm90_cu_744032ad_33724cute7productE:
	.zero		1
	.type		_ZN80_INTERNAL_0922055a_44_flash_fwd_hdim192_bf16_split_softcap_sm90_cu_744032ad_33724cuda3std3__45__cpo3endE,@object
	.size		_ZN80_INTERNAL_0922055a_44_flash_fwd_hdim192_bf16_split_softcap_sm90_cu_744032ad_33724cuda3std3__45__cpo3endE,(_ZN80_INTERNAL_0922055a_44_flash_fwd_hdim192_bf16_split_softcap_sm90_cu_744032ad_33724cuda3std3__419piecewise_constructE - _ZN80_INTERNAL_0922055a_44_flash_fwd_hdim192_bf16_split_softcap_sm90_cu_744032ad_33724cuda3std3__45__cpo3endE)
_ZN80_INTERNAL_0922055a_44_flash_fwd_hdim192_bf16_split_softcap_sm90_cu_744032ad_33724cuda3std3__45__cpo3endE:
	.zero		1
	.type		_ZN80_INTERNAL_0922055a_44_flash_fwd_hdim192_bf16_split_softcap_sm90_cu_744032ad_33724cuda3std3__419piecewise_constructE,@object
	.size		_ZN80_INTERNAL_0922055a_44_flash_fwd_hdim192_bf16_split_softcap_sm90_cu_744032ad_33724cuda3std3__419piecewise_constructE,(_ZN80_INTERNAL_0922055a_44_flash_fwd_hdim192_bf16_split_softcap_sm90_cu_744032ad_33724cuda3std3__45__cpo4cendE - _ZN80_INTERNAL_0922055a_44_flash_fwd_hdim192_bf16_split_softcap_sm90_cu_744032ad_33724cuda3std3__419piecewise_constructE)
_ZN80_INTERNAL_0922055a_44_flash_fwd_hdim192_bf16_split_softcap_sm90_cu_744032ad_33724cuda3std3__419piecewise_constructE:
	.zero		1
	.type		_ZN80_INTERNAL_0922055a_44_flash_fwd_hdim192_bf16_split_softcap_sm90_cu_744032ad_33724cuda3std3__45__cpo4cendE,@object
	.size		_ZN80_INTERNAL_0922055a_44_flash_fwd_hdim192_bf16_split_softcap_sm90_cu_744032ad_33724cuda3std3__45__cpo4cendE,(_ZN80_INTERNAL_0922055a_44_flash_fwd_hdim192_bf16_split_softcap_sm90_cu_744032ad_33724cuda3std6ranges3__45__cpo4swapE - _ZN80_INTERNAL_0922055a_44_flash_fwd_hdim192_bf16_split_softcap_sm90_cu_744032ad_33724cuda3std3__45__cpo4cendE)
_ZN80_INTERNAL_0922055a_44_flash_fwd_hdim192_bf16_split_softcap_sm90_cu_744032ad_33724cuda3std3__45__cpo4cendE:
	.zero		1
	.type		_ZN80_INTERNAL_0922055a_44_flash_fwd_hdim192_bf16_split_softcap_sm90_cu_744032ad_33724cuda3std6ranges3__45__cpo4swapE,@object
	.size		_ZN80_INTERNAL_0922055a_44_flash_fwd_hdim192_bf16_split_softcap_sm90_cu_744032ad_33724cuda3std6ranges3__45__cpo4swapE,(.L_7 - _ZN80_INTERNAL_0922055a_44_flash_fwd_hdim192_bf16_split_softcap_sm90_cu_744032ad_33724cuda3std6ranges3__45__cpo4swapE)
_ZN80_INTERNAL_0922055a_44_flash_fwd_hdim192_bf16_split_softcap_sm90_cu_744032ad_33724cuda3std6ranges3__45__cpo4swapE:
	.zero		1
.L_7:


//--------------------- .nv.constant0._ZN7cutlass13device_kernelIN5flash11enable_sm90INS1_16FlashAttnFwdSm90INS1_25CollectiveMainloopFwdSm90ILi2EN4cute5tupleIJNS5_1CILi1EEES8_S8_EEENS6_IJNS7_ILi128EEENS7_ILi112EEENS7_ILi192EEEEEELi192ENS_10bfloat16_tEfNS_4arch4Sm90ELb0ELb0ELb1ELb0ELb0ELb0ELb0ELb1ELb1ELb1ELb1ELb0EEENS1_21CollectiveEpilogueFwdINS6_IJSA_SC_SB_EEES9_SE_SG_Li256ELb0ELb1ELb1ELb0EEENS1_19SingleTileSchedulerILb0ELb1ELb1ELi128EEEEEEEEEvNT_6ParamsE --------------------------
	.section	.nv.constant0._ZN7cutlass13device_kernelIN5flash11enable_sm90INS1_16FlashAttnFwdSm90INS1_25CollectiveMainloopFwdSm90ILi2EN4cute5tupleIJNS5_1CILi1EEES8_S8_EEENS6_IJNS7_ILi128EEENS7_ILi112EEENS7_ILi192EEEEEELi192ENS_10bfloat16_tEfNS_4arch4Sm90ELb0ELb0ELb1ELb0ELb0ELb0ELb0ELb1ELb1ELb1ELb1ELb0EEENS1_21CollectiveEpilogueFwdINS6_IJSA_SC_SB_EEES9_SE_SG_Li256ELb0ELb1ELb1ELb0EEENS1_19SingleTileSchedulerILb0ELb1ELb1ELi128EEEEEEEEEvNT_6ParamsE,"a",@progbits
	.sectionflags	@""
	.align	4
.nv.constant0._ZN7cutlass13device_kernelIN5flash11enable_sm90INS1_16FlashAttnFwdSm90INS1_25CollectiveMainloopFwdSm90ILi2EN4cute5tupleIJNS5_1CILi1EEES8_S8_EEENS6_IJNS7_ILi128EEENS7_ILi112EEENS7_ILi192EEEEEELi192ENS_10bfloat16_tEfNS_4arch4Sm90ELb0ELb0ELb1ELb0ELb0ELb0ELb0ELb1ELb1ELb1ELb1ELb0EEENS1_21CollectiveEpilogueFwdINS6_IJSA_SC_SB_EEES9_SE_SG_Li256ELb0ELb1ELb1ELb0EEENS1_19SingleTileSchedulerILb0ELb1ELb1ELi128EEEEEEEEEvNT_6ParamsE:
	.zero		3456


//--------------------- .nv.constant0._ZN7cutlass13device_kernelIN5flash11enable_sm90INS1_16FlashAttnFwdSm90INS1_25CollectiveMainloopFwdSm90ILi2EN4cute5tupleIJNS5_1CILi1EEES8_S8_EEENS6_IJNS7_ILi128EEENS7_ILi112EEENS7_ILi192EEEEEELi192ENS_10bfloat16_tEfNS_4arch4Sm90ELb0ELb0ELb1ELb1ELb0ELb0ELb0ELb1ELb1ELb1ELb1ELb0EEENS1_21CollectiveEpilogueFwdINS6_IJSA_SC_SB_EEES9_SE_SG_Li256ELb1ELb1ELb1ELb0EEENS1_36VarlenDynamicPersistentTileSchedulerILi128ELi112ELi256ELi128ELb1ELb1ELb1ELb0ELb1ELb1EEEEEEEEEvNT_6ParamsE --------------------------
	.section	.nv.constant0._ZN7cutlass13device_kernelIN5flash11enable_sm90INS1_16FlashAttnFwdSm90INS1_25CollectiveMainloopFwdSm90ILi2EN4cute5tupleIJNS5_1CILi1EEES8_S8_EEENS6_IJNS7_ILi128EEENS7_ILi112EEENS7_ILi192EEEEEELi192ENS_10bfloat16_tEfNS_4arch4Sm90ELb0ELb0ELb1ELb1ELb0ELb0ELb0ELb1ELb1ELb1ELb1ELb0EEENS1_21CollectiveEpilogueFwdINS6_IJSA_SC_SB_EEES9_SE_SG_Li256ELb1ELb1ELb1ELb0EEENS1_36VarlenDynamicPersistentTileSchedulerILi128ELi112ELi256ELi128ELb1ELb1ELb1ELb0ELb1ELb1EEEEEEEEEvNT_6ParamsE,"a",@progbits
	.sectionflags	@""
	.align	4
.nv.constant0._ZN7cutlass13device_kernelIN5flash11enable_sm90INS1_16FlashAttnFwdSm90INS1_25CollectiveMainloopFwdSm90ILi2EN4cute5tupleIJNS5_1CILi1EEES8_S8_EEENS6_IJNS7_ILi128EEENS7_ILi112EEENS7_ILi192EEEEEELi192ENS_10bfloat16_tEfNS_4arch4Sm90ELb0ELb0ELb1ELb1ELb0ELb0ELb0ELb1ELb1ELb1ELb1ELb0EEENS1_21CollectiveEpilogueFwdINS6_IJSA_SC_SB_EEES9_SE_SG_Li256ELb1ELb1ELb1ELb0EEENS1_36VarlenDynamicPersistentTileSchedulerILi128ELi112ELi256ELi128ELb1ELb1ELb1ELb0ELb1ELb1EEEEEEEEEvNT_6ParamsE:
	.zero		3584


//--------------------- .nv.constant0._ZN7cutlass13device_kernelIN5flash11enable_sm90INS1_16FlashAttnFwdSm90INS1_25CollectiveMainloopFwdSm90ILi2EN4cute5tupleIJNS5_1CILi1EEES8_S8_EEENS6_IJNS7_ILi128EEENS7_ILi112EEENS7_ILi192EEEEEELi192ENS_10bfloat16_tEfNS_4arch4Sm90ELb0ELb0ELb1ELb1ELb0ELb1ELb0ELb1ELb1ELb1ELb1ELb0EEENS1_21CollectiveEpilogueFwdINS6_IJSA_SC_SB_EEES9_SE_SG_Li256ELb1ELb1ELb1ELb0EEENS1_36VarlenDynamicPersistentTileSchedulerILi128ELi112ELi256ELi128ELb1ELb1ELb1ELb0ELb1ELb1EEEEEEEEEvNT_6ParamsE --------------------------
	.section	.nv.constant0._ZN7cutlass13device_kernelIN5flash11enable_sm90INS1_16FlashAttnFwdSm90INS1_25CollectiveMainloopFwdSm90ILi2EN4cute5tupleIJNS5_1CILi1EEES8_S8_EEENS6_IJNS7_ILi128EEENS7_ILi112EEENS7_ILi192EEEEEELi192ENS_10bfloat16_tEfNS_4arch4Sm90ELb0ELb0ELb1ELb1ELb0ELb1ELb0ELb1ELb1ELb1ELb1ELb0EEENS1_21CollectiveEpilogueFwdINS6_IJSA_SC_SB_EEES9_SE_SG_Li256ELb1ELb1ELb1ELb0EEENS1_36VarlenDynamicPersistentTileSchedulerILi128ELi112ELi256ELi128ELb1ELb1ELb1ELb0ELb1ELb1EEEEEEEEEvNT_6ParamsE,"a",@progbits
	.sectionflags	@""
	.align	4
.nv.constant0._ZN7cutlass13device_kernelIN5flash11enable_sm90INS1_16FlashAttnFwdSm90INS1_25CollectiveMainloopFwdSm90ILi2EN4cute5tupleIJNS5_1CILi1EEES8_S8_EEENS6_IJNS7_ILi128EEENS7_ILi112EEENS7_ILi192EEEEEELi192ENS_10bfloat16_tEfNS_4arch4Sm90ELb0ELb0ELb1ELb1ELb0ELb1ELb0ELb1ELb1ELb1ELb1ELb0EEENS1_21CollectiveEpilogueFwdINS6_IJSA_SC_SB_EEES9_SE_SG_Li256ELb1ELb1ELb1ELb0EEENS1_36VarlenDynamicPersistentTileSchedulerILi128ELi112ELi256ELi128ELb1ELb1ELb1ELb0ELb1ELb1EEEEEEEEEvNT_6ParamsE:
	.zero		3584


//--------------------- .nv.constant0._ZN7cutlass13device_kernelIN5flash11enable_sm90INS1_16FlashAttnFwdSm90INS1_25CollectiveMainloopFwdSm90ILi2EN4cute5tupleIJNS5_1CILi1EEES8_S8_EEENS6_IJNS7_ILi128EEENS7_ILi96EEENS7_ILi192EEEEEELi192ENS_10bfloat16_tEfNS_4arch4Sm90ELb0ELb1ELb1ELb0ELb0ELb0ELb0ELb1ELb1ELb1ELb1ELb0EEENS1_21CollectiveEpilogueFwdINS6_IJSA_SC_SB_EEES9_SE_SG_Li256ELb0ELb1ELb1ELb0EEENS1_19SingleTileSchedulerILb0ELb1ELb1ELi128EEEEEEEEEvNT_6ParamsE --------------------------
	.section	.nv.constant0._ZN7cutlass13device_kernelIN5flash11enable_sm90INS1_16FlashAttnFwdSm90INS1_25CollectiveMainloopFwdSm90ILi2EN4cute5tupleIJNS5_1CILi1EEES8_S8_EEENS6_IJNS7_ILi128EEENS7_ILi96EEENS7_ILi192EEEEEELi192ENS_10bfloat16_tEfNS_4arch4Sm90ELb0ELb1ELb1ELb0ELb0ELb0ELb0ELb1ELb1ELb1ELb1ELb0EEENS1_21CollectiveEpilogueFwdINS6_IJSA_SC_SB_EEES9_SE_SG_Li256ELb0ELb1ELb1ELb0EEENS1_19SingleTileSchedulerILb0ELb1ELb1ELi128EEEEEEEEEvNT_6ParamsE,"a",@progbits
	.sectionflags	@""
	.align	4
.nv.constant0._ZN7cutlass13device_kernelIN5flash11enable_sm90INS1_16FlashAttnFwdSm90INS1_25CollectiveMainloopFwdSm90ILi2EN4cute5tupleIJNS5_1CILi1EEES8_S8_EEENS6_IJNS7_ILi128EEENS7_ILi96EEENS7_ILi192EEEEEELi192ENS_10bfloat16_tEfNS_4arch4Sm90ELb0ELb1ELb1ELb0ELb0ELb0ELb0ELb1ELb1ELb1ELb1ELb0EEENS1_21CollectiveEpilogueFwdINS6_IJSA_SC_SB_EEES9_SE_SG_Li256ELb0ELb1ELb1ELb0EEENS1_19SingleTileSchedulerILb0ELb1ELb1ELi128EEEEEEEEEvNT_6ParamsE:
	.zero		3456


//--------------------- .nv.constant0._ZN7cutlass13device_kernelIN5flash11enable_sm90INS1_16FlashAttnFwdSm90INS1_25CollectiveMainloopFwdSm90ILi2EN4cute5tupleIJNS5_1CILi1EEES8_S8_EEENS6_IJNS7_ILi128EEENS7_ILi96EEENS7_ILi192EEEEEELi192ENS_10bfloat16_tEfNS_4arch4Sm90ELb0ELb1ELb1ELb1ELb0ELb0ELb0ELb1ELb1ELb1ELb1ELb0EEENS1_21CollectiveEpilogueFwdINS6_IJSA_SC_SB_EEES9_SE_SG_Li256ELb1ELb1ELb1ELb0EEENS1_36VarlenDynamicPersistentTileSchedulerILi128ELi96ELi256ELi128ELb1ELb1ELb1ELb1ELb0ELb1EEEEEEEEEvNT_6ParamsE --------------------------
	.section	.nv.constant0._ZN7cutlass13device_kernelIN5flash11enable_sm90INS1_16FlashAttnFwdSm90INS1_25CollectiveMainloopFwdSm90ILi2EN4cute5tupleIJNS5_1CILi1EEES8_S8_EEENS6_IJNS7_ILi128EEENS7_ILi96EEENS7_ILi192EEEEEELi192ENS_10bfloat16_tEfNS_4arch4Sm90ELb0ELb1ELb1ELb1ELb0ELb0ELb0ELb1ELb1ELb1ELb1ELb0EEENS1_21CollectiveEpilogueFwdINS6_IJSA_SC_SB_EEES9_SE_SG_Li256ELb1ELb1ELb1ELb0EEENS1_36VarlenDynamicPersistentTileSchedulerILi128ELi96ELi256ELi128ELb1ELb1ELb1ELb1ELb0ELb1EEEEEEEEEvNT_6ParamsE,"a",@progbits
	.sectionflags	@""
	.align	4
.nv.constant0._ZN7cutlass13device_kernelIN5flash11enable_sm90INS1_16FlashAttnFwdSm90INS1_25CollectiveMainloopFwdSm90ILi2EN4cute5tupleIJNS5_1CILi1EEES8_S8_EEENS6_IJNS7_ILi128EEENS7_ILi96EEENS7_ILi192EEEEEELi192ENS_10bfloat16_tEfNS_4arch4Sm90ELb0ELb1ELb1ELb1ELb0ELb0ELb0ELb1ELb1ELb1ELb1ELb0EEENS1_21CollectiveEpilogueFwdINS6_IJSA_SC_SB_EEES9_SE_SG_Li256ELb1ELb1ELb1ELb0EEENS1_36VarlenDynamicPersistentTileSchedulerILi128ELi96ELi256ELi128ELb1ELb1ELb1ELb1ELb0ELb1EEEEEEEEEvNT_6ParamsE:
	.zero		3584


//--------------------- .nv.constant0._ZN7cutlass13device_kernelIN5flash11enable_sm90INS1_16FlashAttnFwdSm90INS1_25CollectiveMainloopFwdSm90ILi2EN4cute5tupleIJNS5_1CILi1EEES8_S8_EEENS6_IJNS7_ILi128EEENS7_ILi96EEENS7_ILi192EEEEEELi192ENS_10bfloat16_tEfNS_4arch4Sm90ELb0ELb1ELb1ELb1ELb0ELb1ELb0ELb1ELb1ELb1ELb1ELb0EEENS1_21CollectiveEpilogueFwdINS6_IJSA_SC_SB_EEES9_SE_SG_Li256ELb1ELb1ELb1ELb0EEENS1_36VarlenDynamicPersistentTileSchedulerILi128ELi96ELi256ELi128ELb1ELb1ELb1ELb1ELb0ELb1EEEEEEEEEvNT_6ParamsE --------------------------
	.section	.nv.constant0._ZN7cutlass13device_kernelIN5flash11enable_sm90INS1_16FlashAttnFwdSm90INS1_25CollectiveMainloopFwdSm90ILi2EN4cute5tupleIJNS5_1CILi1EEES8_S8_EEENS6_IJNS7_ILi128EEENS7_ILi96EEENS7_ILi192EEEEEELi192ENS_10bfloat16_tEfNS_4arch4Sm90ELb0ELb1ELb1ELb1ELb0ELb1ELb0ELb1ELb1ELb1ELb1ELb0EEENS1_21CollectiveEpilogueFwdINS6_IJSA_SC_SB_EEES9_SE_SG_Li256ELb1ELb1ELb1ELb0EEENS1_36VarlenDynamicPersistentTileSchedulerILi128ELi96ELi256ELi128ELb1ELb1ELb1ELb1ELb0ELb1EEEEEEEEEvNT_6ParamsE,"a",@progbits
	.sectionflags	@""
	.align	4
.nv.constant0._ZN7cutlass13device_kernelIN5flash11enable_sm90INS1_16FlashAttnFwdSm90INS1_25CollectiveMainloopFwdSm90ILi2EN4cute5tupleIJNS5_1CILi1EEES8_S8_EEENS6_IJNS7_ILi128EEENS7_ILi96EEENS7_ILi192EEEEEELi192ENS_10bfloat16_tEfNS_4arch4Sm90ELb0ELb1ELb1ELb1ELb0ELb1ELb0ELb1ELb1ELb1ELb1ELb0EEENS1_21CollectiveEpilogueFwdINS6_IJSA_SC_SB_EEES9_SE_SG_Li256ELb1ELb1ELb1ELb0EEENS1_36VarlenDynamicPersistentTileSchedulerILi128ELi96ELi256ELi128ELb1ELb1ELb1ELb1ELb0ELb1EEEEEEEEEvNT_6ParamsE:
	.zero		3584


//--------------------- .nv.constant0._ZN7cutlass13device_kernelIN5flash11enable_sm90INS1_16FlashAttnFwdSm90INS1_25CollectiveMainloopFwdSm90ILi2EN4cute5tupleIJNS5_1CILi1EEES8_S8_EEENS6_IJNS7_ILi128EEENS7_ILi112EEENS7_ILi192EEEEEELi192ENS_10bfloat16_tEfNS_4arch4Sm90ELb1ELb0ELb1ELb0ELb0ELb0ELb0ELb1ELb1ELb1ELb1ELb0EEENS1_21CollectiveEpilogueFwdINS6_IJSA_SC_SB_EEES9_SE_SG_Li256ELb0ELb1ELb1ELb0EEENS1_19SingleTileSchedulerILb0ELb1ELb1ELi128EEEEEEEEEvNT_6ParamsE --------------------------
	.section	.nv.constant0._ZN7cutlass13device_kernelIN5flash11enable_sm90INS1_16FlashAttnFwdSm90INS1_25CollectiveMainloopFwdSm90ILi2EN4cute5tupleIJNS5_1CILi1EEES8_S8_EEENS6_IJNS7_ILi128EEENS7_ILi112EEENS7_ILi192EEEEEELi192ENS_10bfloat16_tEfNS_4arch4Sm90ELb1ELb0ELb1ELb0ELb0ELb0ELb0ELb1ELb1ELb1ELb1ELb0EEENS1_21CollectiveEpilogueFwdINS6_IJSA_SC_SB_EEES9_SE_SG_Li256ELb0ELb1ELb1ELb0EEENS1_19SingleTileSchedulerILb0ELb1ELb1ELi128EEEEEEEEEvNT_6ParamsE,"a",@progbits
	.sectionflags	@""
	.align	4
.nv.constant0._ZN7cutlass13device_kernelIN5flash11enable_sm90INS1_16FlashAttnFwdSm90INS1_25CollectiveMainloopFwdSm90ILi2EN4cute5tupleIJNS5_1CILi1EEES8_S8_EEENS6_IJNS7_ILi128EEENS7_ILi112EEENS7_ILi192EEEEEELi192ENS_10bfloat16_tEfNS_4arch4Sm90ELb1ELb0ELb1ELb0ELb0ELb0ELb0ELb1ELb1ELb1ELb1ELb0EEENS1_21CollectiveEpilogueFwdINS6_IJSA_SC_SB_EEES9_SE_SG_Li256ELb0ELb1ELb1ELb0EEENS1_19SingleTileSchedulerILb0ELb1ELb1ELi128EEEEEEEEEvNT_6ParamsE:
	.zero		3456


//--------------------- .nv.constant0._ZN7cutlass13device_kernelIN5flash11enable_sm90INS1_16FlashAttnFwdSm90INS1_25CollectiveMainloopFwdSm90ILi2EN4cute5tupleIJNS5_1CILi1EEES8_S8_EEENS6_IJNS7_ILi128EEENS7_ILi112EEENS7_ILi192EEEEEELi192ENS_10bfloat16_tEfNS_4arch4Sm90ELb1ELb0ELb1ELb1ELb0ELb0ELb0ELb1ELb1ELb1ELb1ELb0EEENS1_21CollectiveEpilogueFwdINS6_IJSA_SC_SB_EEES9_SE_SG_Li256ELb1ELb1ELb1ELb0EEENS1_36VarlenDynamicPersistentTileSchedulerILi128ELi112ELi256ELi128ELb1ELb1ELb1ELb1ELb1ELb1EEEEEEEEEvNT_6ParamsE --------------------------
	.section	.nv.constant0._ZN7cutlass13device_kernelIN5flash11enable_sm90INS1_16FlashAttnFwdSm90INS1_25CollectiveMainloopFwdSm90ILi2EN4cute5tupleIJNS5_1CILi1EEES8_S8_EEENS6_IJNS7_ILi128EEENS7_ILi112EEENS7_ILi192EEEEEELi192ENS_10bfloat16_tEfNS_4arch4Sm90ELb1ELb0ELb1ELb1ELb0ELb0ELb0ELb1ELb1ELb1ELb1ELb0EEENS1_21CollectiveEpilogueFwdINS6_IJSA_SC_SB_EEES9_SE_SG_Li256ELb1ELb1ELb1ELb0EEENS1_36VarlenDynamicPersistentTileSchedulerILi128ELi112ELi256ELi128ELb1ELb1ELb1ELb1ELb1ELb1EEEEEEEEEvNT_6ParamsE,"a",@progbits
	.sectionflags	@""
	.align	4
.nv.constant0._ZN7cutlass13device_kernelIN5flash11enable_sm90INS1_16FlashAttnFwdSm90INS1_25CollectiveMainloopFwdSm90ILi2EN4cute5tupleIJNS5_1CILi1EEES8_S8_EEENS6_IJNS7_ILi128EEENS7_ILi112EEENS7_ILi192EEEEEELi192ENS_10bfloat16_tEfNS_4arch4Sm90ELb1ELb0ELb1ELb1ELb0ELb0ELb0ELb1ELb1ELb1ELb1ELb0EEENS1_21CollectiveEpilogueFwdINS6_IJSA_SC_SB_EEES9_SE_SG_Li256ELb1ELb1ELb1ELb0EEENS1_36VarlenDynamicPersistentTileSchedulerILi128ELi112ELi256ELi128ELb1ELb1ELb1ELb1ELb1ELb1EEEEEEEEEvNT_6ParamsE:
	.zero		3584


//--------------------- .nv.constant0._ZN7cutlass13device_kernelIN5flash11enable_sm90INS1_16FlashAttnFwdSm90INS1_25CollectiveMainloopFwdSm90ILi2EN4cute5tupleIJNS5_1CILi1EEES8_S8_EEENS6_IJNS7_ILi128EEENS7_ILi112EEENS7_ILi192EEEEEELi192ENS_10bfloat16_tEfNS_4arch4Sm90ELb1ELb0ELb1ELb1ELb0ELb1ELb0ELb1ELb1ELb1ELb1ELb0EEENS1_21CollectiveEpilogueFwdINS6_IJSA_SC_SB_EEES9_SE_SG_Li256ELb1ELb1ELb1ELb0EEENS1_36VarlenDynamicPersistentTileSchedulerILi128ELi112ELi256ELi128ELb1ELb1ELb1ELb1ELb1ELb1EEEEEEEEEvNT_6ParamsE --------------------------
	.section	.nv.constant0._ZN7cutlass13device_kernelIN5flash11enable_sm90INS1_16FlashAttnFwdSm90INS1_25CollectiveMainloopFwdSm90ILi2EN4cute5tupleIJNS5_1CILi1EEES8_S8_EEENS6_IJNS7_ILi128EEENS7_ILi112EEENS7_ILi192EEEEEELi192ENS_10bfloat16_tEfNS_4arch4Sm90ELb1ELb0ELb1ELb1ELb0ELb1ELb0ELb1ELb1ELb1ELb1ELb0EEENS1_21CollectiveEpilogueFwdINS6_IJSA_SC_SB_EEES9_SE_SG_Li256ELb1ELb1ELb1ELb0EEENS1_36VarlenDynamicPersistentTileSchedulerILi128ELi112ELi256ELi128ELb1ELb1ELb1ELb1ELb1ELb1EEEEEEEEEvNT_6ParamsE,"a",@progbits
	.sectionflags	@""
	.align	4
.nv.constant0._ZN7cutlass13device_kernelIN5flash11enable_sm90INS1_16FlashAttnFwdSm90INS1_25CollectiveMainloopFwdSm90ILi2EN4cute5tupleIJNS5_1CILi1EEES8_S8_EEENS6_IJNS7_ILi128EEENS7_ILi112EEENS7_ILi192EEEEEELi192ENS_10bfloat16_tEfNS_4arch4Sm90ELb1ELb0ELb1ELb1ELb0ELb1ELb0ELb1ELb1ELb1ELb1ELb0EEENS1_21CollectiveEpilogueFwdINS6_IJSA_SC_SB_EEES9_SE_SG_Li256ELb1ELb1ELb1ELb0EEENS1_36VarlenDynamicPersistentTileSchedulerILi128ELi112ELi256ELi128ELb1ELb1ELb1ELb1ELb1ELb1EEEEEEEEEvNT_6ParamsE:
	.zero		3584


//--------------------- SYMBOLS --------------------------

	.type		.nv.reservedSmem.offset0,@object
	.size		.nv.reservedSmem.offset0,0x4
